# CuTe-DSL kernel — source=cudnn_frontend_dsl family=grouped_gemm_swiglu
# config = {"ab_dtype": "Float4E2M1FN", "sf_vec": 16, "d_dtype": "Float4E2M1FN", "vector_f32": true, "mma_mn": [128, 128], "cluster_mn": [1, 1]}


// ===== COMPILED SASS (sm_100a) =====

	.target	sm_100a

	.elftype	@"ET_EXEC"


//--------------------- .note.nv.tkinfo           --------------------------
	.section	.note.nv.tkinfo,"",@"SHT_NOTE"
	.sectionflags	@"SHF_NOTE_NV_TKINFO"
	.tkinfo
        /*0018*/ 	.word	0x00000081
        /*0030*/ 	.string	""
        /*0030*/ 	.string	"ptxas"
        /*0030*/ 	.string	"Cuda compilation tools, release 12.9, V12.9.83"
        /*0030*/ 	.string	"Build system must define TOOLS_VERSION_EXTENDED"
        /*0030*/ 	.string	"-O 3 -arch sm_100a "



//--------------------- .note.nv.cuver            --------------------------
	.section	.note.nv.cuver,"",@"SHT_NOTE"
	.sectionflags	@"SHF_NOTE_NV_CUVER"
        /*0018*/ 	.short	0x0001
        /*001a*/ 	.short	0x0064
        /*001c*/ 	.short	0x0001
        /*001e*/ 	.short	0x0000
        /*0020*/ 	.short	0x0001
        /*0022*/ 	.short	0x0000


//--------------------- .nv.info                  --------------------------
	.section	.nv.info,"",@"SHT_CUDA_INFO"
	.align	4


	//----- nvinfo : EIATTR_REGCOUNT
	.align		4
        /*0000*/ 	.byte	0x04, 0x2f
        /*0002*/ 	.short	(.L_4 - .L_3)
	.align		4
.L_3:
        /*0004*/ 	.word	index@(kernel_cutlass_kernel_cudnngrouped_gemmgrouped_gemm_swiglugrouped_gemm_swiglu_quantBlockScaledContiguousGroupedGemmKernel_object_at__TiledMMA_ThrLayoutVMNK11110000_PermutationMNK____MMAAt_0)
        /*0008*/ 	.word	0x00000083


	//----- nvinfo : EIATTR_FRAME_SIZE
	.align		4
.L_4:
        /*000c*/ 	.byte	0x04, 0x11
        /*000e*/ 	.short	(.L_6 - .L_5)
	.align		4
.L_5:
        /*0010*/ 	.word	index@($__internal_2_$__cuda_sm10x_tcgen05_guardrail_trap_unallocated_columns_being_dealloced)
        /*0014*/ 	.word	0x00000000


	//----- nvinfo : EIATTR_FRAME_SIZE
	.align		4
.L_6:
        /*0018*/ 	.byte	0x04, 0x11
        /*001a*/ 	.short	(.L_8 - .L_7)
	.align		4
.L_7:
        /*001c*/ 	.word	index@($__internal_1_$__cuda_sm10x_tcgen05_guardrail_trap_phase_invalid_during_alloc)
        /*0020*/ 	.word	0x00000000


	//----- nvinfo : EIATTR_FRAME_SIZE
	.align		4
.L_8:
        /*0024*/ 	.byte	0x04, 0x11
        /*0026*/ 	.short	(.L_10 - .L_9)
	.align		4
.L_9:
        /*0028*/ 	.word	index@($__internal_0_$__cuda_sm10x_tcgen05_guardrail_trap_col_being_dealloced_not_returned_by_alloc)
        /*002c*/ 	.word	0x00000000


	//----- nvinfo : EIATTR_FRAME_SIZE
	.align		4
.L_10:
        /*0030*/ 	.byte	0x04, 0x11
        /*0032*/ 	.short	(.L_12 - .L_11)
	.align		4
.L_11:
        /*0034*/ 	.word	index@(kernel_cutlass_kernel_cudnngrouped_gemmgrouped_gemm_swiglugrouped_gemm_swiglu_quantBlockScaledContiguousGroupedGemmKernel_object_at__TiledMMA_ThrLayoutVMNK11110000_PermutationMNK____MMAAt_0)
        /*0038*/ 	.word	0x00000000


	//----- nvinfo : EIATTR_MIN_STACK_SIZE
	.align		4
.L_12:
        /*003c*/ 	.byte	0x04, 0x12
        /*003e*/ 	.short	(.L_14 - .L_13)
	.align		4
.L_13:
        /*0040*/ 	.word	index@(kernel_cutlass_kernel_cudnngrouped_gemmgrouped_gemm_swiglugrouped_gemm_swiglu_quantBlockScaledContiguousGroupedGemmKernel_object_at__TiledMMA_ThrLayoutVMNK11110000_PermutationMNK____MMAAt_0)
        /*0044*/ 	.word	0x00000000
.L_14:


//--------------------- .nv.info.kernel_cutlass_kernel_cudnngrouped_gemmgrouped_gemm_swiglugrouped_gemm_swiglu_quantBlockScaledContiguousGroupedGemmKernel_object_at__TiledMMA_ThrLayoutVMNK11110000_PermutationMNK____MMAAt_0 --------------------------
	.section	.nv.info.kernel_cutlass_kernel_cudnngrouped_gemmgrouped_gemm_swiglugrouped_gemm_swiglu_quantBlockScaledContiguousGroupedGemmKernel_object_at__TiledMMA_ThrLayoutVMNK11110000_PermutationMNK____MMAAt_0,"",@"SHT_CUDA_INFO"
	.sectionflags	@""
	.align	4


	//----- nvinfo : EIATTR_CUDA_API_VERSION
	.align		4
        /*0000*/ 	.byte	0x04, 0x37
        /*0002*/ 	.short	(.L_16 - .L_15)
.L_15:
        /*0004*/ 	.word	0x00000081


	//----- nvinfo : EIATTR_KPARAM_INFO
	.align		4
.L_16:
        /*0008*/ 	.byte	0x04, 0x17
        /*000a*/ 	.short	(.L_18 - .L_17)
.L_17:
        /*000c*/ 	.word	0x00000000
        /*0010*/ 	.short	0x000f
        /*0012*/ 	.short	0x03f8
        /*0014*/ 	.byte	0x00, 0xf0, 0x31, 0x00


	//----- nvinfo : EIATTR_KPARAM_INFO
	.align		4
.L_18:
        /*0018*/ 	.byte	0x04, 0x17
        /*001a*/ 	.short	(.L_20 - .L_19)
.L_19:
        /*001c*/ 	.word	0x00000000
        /*0020*/ 	.short	0x000e
        /*0022*/ 	.short	0x03ec
        /*0024*/ 	.byte	0x00, 0xf0, 0x31, 0x00


	//----- nvinfo : EIATTR_KPARAM_INFO
	.align		4
.L_20:
        /*0028*/ 	.byte	0x04, 0x17
        /*002a*/ 	.short	(.L_22 - .L_21)
.L_21:
        /*002c*/ 	.word	0x00000000
        /*0030*/ 	.short	0x000d
        /*0032*/ 	.short	0x03e0
        /*0034*/ 	.byte	0x00, 0xf0, 0x31, 0x00


	//----- nvinfo : EIATTR_KPARAM_INFO
	.align		4
.L_22:
        /*0038*/ 	.byte	0x04, 0x17
        /*003a*/ 	.short	(.L_24 - .L_23)
.L_23:
        /*003c*/ 	.word	0x00000000
        /*0040*/ 	.short	0x000c
        /*0042*/ 	.short	0x03d8
        /*0044*/ 	.byte	0x00, 0xf0, 0x21, 0x00


	//----- nvinfo : EIATTR_KPARAM_INFO
	.align		4
.L_24:
        /*0048*/ 	.byte	0x04, 0x17
        /*004a*/ 	.short	(.L_26 - .L_25)
.L_25:
        /*004c*/ 	.word	0x00000000
        /*0050*/ 	.short	0x000b
        /*0052*/ 	.short	0x03d0
        /*0054*/ 	.byte	0x00, 0xf0, 0x21, 0x00


	//----- nvinfo : EIATTR_KPARAM_INFO
	.align		4
.L_26:
        /*0058*/ 	.byte	0x04, 0x17
        /*005a*/ 	.short	(.L_28 - .L_27)
.L_27:
        /*005c*/ 	.word	0x00000000
        /*0060*/ 	.short	0x000a
        /*0062*/ 	.short	0x03c8
        /*0064*/ 	.byte	0x00, 0xf0, 0x21, 0x00


	//----- nvinfo : EIATTR_KPARAM_INFO
	.align		4
.L_28:
        /*0068*/ 	.byte	0x04, 0x17
        /*006a*/ 	.short	(.L_30 - .L_29)
.L_29:
        /*006c*/ 	.word	0x00000000
        /*0070*/ 	.short	0x0009
        /*0072*/ 	.short	0x03c0
        /*0074*/ 	.byte	0x00, 0xf0, 0x21, 0x00


	//----- nvinfo : EIATTR_KPARAM_INFO
	.align		4
.L_30:
        /*0078*/ 	.byte	0x04, 0x17
        /*007a*/ 	.short	(.L_32 - .L_31)
.L_31:
        /*007c*/ 	.word	0x00000000
        /*0080*/ 	.short	0x0008
        /*0082*/ 	.short	0x0340
        /*0084*/ 	.byte	0x00, 0xf0, 0x01, 0x02


	//----- nvinfo : EIATTR_KPARAM_INFO
	.align		4
.L_32:
        /*0088*/ 	.byte	0x04, 0x17
        /*008a*/ 	.short	(.L_34 - .L_33)
.L_33:
        /*008c*/ 	.word	0x00000000
        /*0090*/ 	.short	0x0007
        /*0092*/ 	.short	0x02c0
        /*0094*/ 	.byte	0x00, 0xf0, 0x01, 0x02


	//----- nvinfo : EIATTR_KPARAM_INFO
	.align		4
.L_34:
        /*0098*/ 	.byte	0x04, 0x17
        /*009a*/ 	.short	(.L_36 - .L_35)
.L_35:
        /*009c*/ 	.word	0x00000000
        /*00a0*/ 	.short	0x0006
        /*00a2*/ 	.short	0x0240
        /*00a4*/ 	.byte	0x00, 0xf0, 0x01, 0x02


	//----- nvinfo : EIATTR_KPARAM_INFO
	.align		4
.L_36:
        /*00a8*/ 	.byte	0x04, 0x17
        /*00aa*/ 	.short	(.L_38 - .L_37)
.L_37:
        /*00ac*/ 	.word	0x00000000
        /*00b0*/ 	.short	0x0005
        /*00b2*/ 	.short	0x01c0
        /*00b4*/ 	.byte	0x00, 0xf0, 0x01, 0x02


	//----- nvinfo : EIATTR_KPARAM_INFO
	.align		4
.L_38:
        /*00b8*/ 	.byte	0x04, 0x17
        /*00ba*/ 	.short	(.L_40 - .L_39)
.L_39:
        /*00bc*/ 	.word	0x00000000
        /*00c0*/ 	.short	0x0004
        /*00c2*/ 	.short	0x0140
        /*00c4*/ 	.byte	0x00, 0xf0, 0x01, 0x02


	//----- nvinfo : EIATTR_KPARAM_INFO
	.align		4
.L_40:
        /*00c8*/ 	.byte	0x04, 0x17
        /*00ca*/ 	.short	(.L_42 - .L_41)
.L_41:
        /*00cc*/ 	.word	0x00000000
        /*00d0*/ 	.short	0x0003
        /*00d2*/ 	.short	0x00c0
        /*00d4*/ 	.byte	0x00, 0xf0, 0x01, 0x02


	//----- nvinfo : EIATTR_KPARAM_INFO
	.align		4
.L_42:
        /*00d8*/ 	.byte	0x04, 0x17
        /*00da*/ 	.short	(.L_44 - .L_43)
.L_43:
        /*00dc*/ 	.word	0x00000000
        /*00e0*/ 	.short	0x0002
        /*00e2*/ 	.short	0x0040
        /*00e4*/ 	.byte	0x00, 0xf0, 0x01, 0x02


	//----- nvinfo : EIATTR_KPARAM_INFO
	.align		4
.L_44:
        /*00e8*/ 	.byte	0x04, 0x17
        /*00ea*/ 	.short	(.L_46 - .L_45)
.L_45:
        /*00ec*/ 	.word	0x00000000
        /*00f0*/ 	.short	0x0001
        /*00f2*/ 	.short	0x000c
        /*00f4*/ 	.byte	0x00, 0xf0, 0x31, 0x00


	//----- nvinfo : EIATTR_KPARAM_INFO
	.align		4
.L_46:
        /*00f8*/ 	.byte	0x04, 0x17
        /*00fa*/ 	.short	(.L_48 - .L_47)
.L_47:
        /*00fc*/ 	.word	0x00000000
        /*0100*/ 	.short	0x0000
        /*0102*/ 	.short	0x0000
        /*0104*/ 	.byte	0x00, 0xf0, 0x31, 0x00


	//----- nvinfo : EIATTR_AT_ENTRY_FRAGMENTS
	.align		4
.L_48:
        /*0108*/ 	.byte	0x04, 0x4f
        /*010a*/ 	.short	(.L_50 - .L_49)


	//   ....[0]....
.L_49:
        /*010c*/ 	.word	0x00000004


	//----- nvinfo : EIATTR_RESERVED_SMEM_USED
	.align		4
.L_50:
        /*0110*/ 	.byte	0x01, 0x41
	.zero		2


	//----- nvinfo : EIATTR_SPARSE_MMA_MASK
	.align		4
        /*0114*/ 	.byte	0x03, 0x50
        /*0116*/ 	.short	0x0000


	//----- nvinfo : EIATTR_TCGEN05_1CTA_USED
	.align		4
        /*0118*/ 	.byte	0x01, 0x51
	.zero		2


	//----- nvinfo : EIATTR_MAXREG_COUNT
	.align		4
        /*011c*/ 	.byte	0x03, 0x1b
        /*011e*/ 	.short	0x00ff


	//----- nvinfo : EIATTR_NUM_BARRIERS
	.align		4
        /*0120*/ 	.byte	0x02, 0x4c
        /*0122*/ 	.byte	0x05
	.zero		1


	//----- nvinfo : EIATTR_INT_WARP_WIDE_INSTR_OFFSETS
	.align		4
        /*0124*/ 	.byte	0x04, 0x31
        /*0126*/ 	.short	(.L_52 - .L_51)


	//   ....[0]....
.L_51:
        /*0128*/ 	.word	0x00004710


	//   ....[1]....
        /*012c*/ 	.word	0x00004750


	//----- nvinfo : EIATTR_COOP_GROUP_MASK_REGIDS
	.align		4
.L_52:
        /*0130*/ 	.byte	0x04, 0x29
        /*0132*/ 	.short	(.L_54 - .L_53)


	//   ....[0]....
.L_53:
        /*0134*/ 	.word	0xffffffff


	//   ....[1]....
        /*0138*/ 	.word	0xffffffff


	//   ....[2]....
        /*013c*/ 	.word	0xffffffff


	//   ....[3]....
        /*0140*/ 	.word	0xffffffff


	//   ....[4]....
        /*0144*/ 	.word	0xffffffff


	//   ....[5]....
        /*0148*/ 	.word	0xffffffff


	//   ....[6]....
        /*014c*/ 	.word	0xffffffff


	//   ....[7]....
        /*0150*/ 	.word	0xffffffff


	//   ....[8]....
        /*0154*/ 	.word	0xffffffff


	//----- nvinfo : EIATTR_COOP_GROUP_INSTR_OFFSETS
	.align		4
.L_54:
        /*0158*/ 	.byte	0x04, 0x28
        /*015a*/ 	.short	(.L_56 - .L_55)


	//   ....[0]....
.L_55:
        /*015c*/ 	.word	0x000000b0


	//   ....[1]....
        /*0160*/ 	.word	0x000009a0


	//   ....[2]....
        /*0164*/ 	.word	0x00000be0


	//   ....[3]....
        /*0168*/ 	.word	0x00000c40


	//   ....[4]....
        /*016c*/ 	.word	0x000025e0


	//   ....[5]....
        /*0170*/ 	.word	0x000028a0


	//   ....[6]....
        /*0174*/ 	.word	0x00004300


	//   ....[7]....
        /*0178*/ 	.word	0x000045b0


	//   ....[8]....
        /*017c*/ 	.word	0x00004800


	//----- nvinfo : EIATTR_VRC_CTA_INIT_COUNT
	.align		4
.L_56:
        /*0180*/ 	.byte	0x02, 0x4a
        /*0182*/ 	.byte	0x80
	.zero		1


	//----- nvinfo : EIATTR_MBARRIER_INSTR_OFFSETS
	.align		4
        /*0184*/ 	.byte	0x04, 0x39
        /*0186*/ 	.short	(.L_58 - .L_57)


	//   ....[0]....
.L_57:
        /*0188*/ 	.word	0x00000330
        /*018c*/ 	.word	0x000000ff
        /*0190*/ 	.word	0x00000000
        /*0194*/ 	.short	0x0100
        /*0196*/ 	.byte	0x05
	.zero		1


	//   ....[1]....
        /*0198*/ 	.word	0x00000340
        /*019c*/ 	.word	0x000000ff
        /*01a0*/ 	.word	0x00000008
        /*01a4*/ 	.short	0x0100
        /*01a6*/ 	.byte	0x05
	.zero		1


	//   ....[2]....
        /*01a8*/ 	.word	0x00000350
        /*01ac*/ 	.word	0x000000ff
        /*01b0*/ 	.word	0x00000010
        /*01b4*/ 	.short	0x0100
        /*01b6*/ 	.byte	0x05
	.zero		1


	//   ....[3]....
        /*01b8*/ 	.word	0x00000360
        /*01bc*/ 	.word	0x000000ff
        /*01c0*/ 	.word	0x00000018
        /*01c4*/ 	.short	0x0100
        /*01c6*/ 	.byte	0x05
	.zero		1


	//   ....[4]....
        /*01c8*/ 	.word	0x00000370
        /*01cc*/ 	.word	0x000000ff
        /*01d0*/ 	.word	0x00000020
        /*01d4*/ 	.short	0x0100
        /*01d6*/ 	.byte	0x05
	.zero		1


	//   ....[5]....
        /*01d8*/ 	.word	0x00000380
        /*01dc*/ 	.word	0x000000ff
        /*01e0*/ 	.word	0x00000028
        /*01e4*/ 	.short	0x0100
        /*01e6*/ 	.byte	0x05
	.zero		1


	//   ....[6]....
        /*01e8*/ 	.word	0x00000390
        /*01ec*/ 	.word	0x000000ff
        /*01f0*/ 	.word	0x00000030
        /*01f4*/ 	.short	0x0100
        /*01f6*/ 	.byte	0x05
	.zero		1


	//   ....[7]....
        /*01f8*/ 	.word	0x000003a0
        /*01fc*/ 	.word	0x000000ff
        /*0200*/ 	.word	0x00000038
        /*0204*/ 	.short	0x0100
        /*0206*/ 	.byte	0x05
	.zero		1


	//   ....[8]....
        /*0208*/ 	.word	0x000003b0
        /*020c*/ 	.word	0x000000ff
        /*0210*/ 	.word	0x00000040
        /*0214*/ 	.short	0x0100
        /*0216*/ 	.byte	0x05
	.zero		1


	//   ....[9]....
        /*0218*/ 	.word	0x000003c0
        /*021c*/ 	.word	0x000000ff
        /*0220*/ 	.word	0x00000048
        /*0224*/ 	.short	0x0100
        /*0226*/ 	.byte	0x05
	.zero		1


	//   ....[10]....
        /*0228*/ 	.word	0x000004d0
        /*022c*/ 	.word	0x000000ff
        /*0230*/ 	.word	0x00000050
        /*0234*/ 	.short	0x0100
        /*0236*/ 	.byte	0x06
	.zero		1


	//   ....[11]....
        /*0238*/ 	.word	0x000004e0
        /*023c*/ 	.word	0x000000ff
        /*0240*/ 	.word	0x00000058
        /*0244*/ 	.short	0x0100
        /*0246*/ 	.byte	0x06
	.zero		1


	//   ....[12]....
        /*0248*/ 	.word	0x000004f0
        /*024c*/ 	.word	0x000000ff
        /*0250*/ 	.word	0x00000060
        /*0254*/ 	.short	0x0100
        /*0256*/ 	.byte	0x06
	.zero		1


	//   ....[13]....
        /*0258*/ 	.word	0x00000500
        /*025c*/ 	.word	0x000000ff
        /*0260*/ 	.word	0x00000068
        /*0264*/ 	.short	0x0100
        /*0266*/ 	.byte	0x06
	.zero		1


	//   ....[14]....
        /*0268*/ 	.word	0x00000610
        /*026c*/ 	.word	0x000000ff
        /*0270*/ 	.word	0x00000070
        /*0274*/ 	.short	0x0100
        /*0276*/ 	.byte	0x06
	.zero		1


	//   ....[15]....
        /*0278*/ 	.word	0x00000620
        /*027c*/ 	.word	0x000000ff
        /*0280*/ 	.word	0x00000078
        /*0284*/ 	.short	0x0100
        /*0286*/ 	.byte	0x06
	.zero		1


	//   ....[16]....
        /*0288*/ 	.word	0x00000630
        /*028c*/ 	.word	0x000000ff
        /*0290*/ 	.word	0x00000080
        /*0294*/ 	.short	0x0100
        /*0296*/ 	.byte	0x06
	.zero		1


	//   ....[17]....
        /*0298*/ 	.word	0x00000640
        /*029c*/ 	.word	0x000000ff
        /*02a0*/ 	.word	0x00000088
        /*02a4*/ 	.short	0x0100
        /*02a6*/ 	.byte	0x06
	.zero		1


	//   ....[18]....
        /*02a8*/ 	.word	0x00000ca0
        /*02ac*/ 	.word	0x0000000e
        /*02b0*/ 	.word	0x00000080
        /*02b4*/ 	.short	0x010a
        /*02b6*/ 	.byte	0xff
	.zero		1


	//   ....[19]....
        /*02b8*/ 	.word	0x00000d80
        /*02bc*/ 	.word	0x0000000e
        /*02c0*/ 	.word	0x00000070
        /*02c4*/ 	.short	0x0101
        /*02c6*/ 	.byte	0xff
	.zero		1


	//   ....[20]....
        /*02c8*/ 	.word	0x00000f90
        /*02cc*/ 	.word	0x00000002
        /*02d0*/ 	.word	0x00000080
        /*02d4*/ 	.short	0x010a
        /*02d6*/ 	.byte	0xff
	.zero		1


	//   ....[21]....
        /*02d8*/ 	.word	0x000010b0
        /*02dc*/ 	.word	0x00000002
        /*02e0*/ 	.word	0x00000070
        /*02e4*/ 	.short	0x0101
        /*02e6*/ 	.byte	0xff
	.zero		1


	//   ....[22]....
        /*02e8*/ 	.word	0x000010c0
        /*02ec*/ 	.word	0x00000008
        /*02f0*/ 	.word	0x00000080
        /*02f4*/ 	.short	0x010a
        /*02f6*/ 	.byte	0xff
	.zero		1


	//   ....[23]....
        /*02f8*/ 	.word	0x00001130
        /*02fc*/ 	.word	0x000000ff
        /*0300*/ 	.word	0x00000070
        /*0304*/ 	.short	0x010a
        /*0306*/ 	.byte	0x17
	.zero		1


	//   ....[24]....
        /*0308*/ 	.word	0x000011b0
        /*030c*/ 	.word	0x000000ff
        /*0310*/ 	.word	0x00000080
        /*0314*/ 	.short	0x0101
        /*0316*/ 	.byte	0x17
	.zero		1


	//   ....[25]....
        /*0318*/ 	.word	0x00001370
        /*031c*/ 	.word	0x000000ff
        /*0320*/ 	.word	0x00000028
        /*0324*/ 	.short	0x010a
        /*0326*/ 	.byte	0x05
	.zero		1


	//   ....[26]....
        /*0328*/ 	.word	0x000014b0
        /*032c*/ 	.word	0x000000ff
        /*0330*/ 	.word	0x00000028
        /*0334*/ 	.short	0x010a
        /*0336*/ 	.byte	0x05
	.zero		1


	//   ....[27]....
        /*0338*/ 	.word	0x00001600
        /*033c*/ 	.word	0x000000ff
        /*0340*/ 	.word	0x00000028
        /*0344*/ 	.short	0x010a
        /*0346*/ 	.byte	0x16
	.zero		1


	//   ....[28]....
        /*0348*/ 	.word	0x00001640
        /*034c*/ 	.word	0x00000003
        /*0350*/ 	.word	0x00000070
        /*0354*/ 	.short	0x010a
        /*0356*/ 	.byte	0xff
	.zero		1


	//   ....[29]....
        /*0358*/ 	.word	0x000016e0
        /*035c*/ 	.word	0x00000003
        /*0360*/ 	.word	0x00000080
        /*0364*/ 	.short	0x0101
        /*0366*/ 	.byte	0xff
	.zero		1


	//   ....[30]....
        /*0368*/ 	.word	0x00001890
        /*036c*/ 	.word	0x000000ff
        /*0370*/ 	.word	0x00000028
        /*0374*/ 	.short	0x010a
        /*0376*/ 	.byte	0x05
	.zero		1


	//   ....[31]....
        /*0378*/ 	.word	0x00001950
        /*037c*/ 	.word	0x000000ff
        /*0380*/ 	.word	0x00000070
        /*0384*/ 	.short	0x010a
        /*0386*/ 	.byte	0x0c
	.zero		1


	//   ....[32]....
        /*0388*/ 	.word	0x000019e0
        /*038c*/ 	.word	0x000000ff
        /*0390*/ 	.word	0x00000080
        /*0394*/ 	.short	0x0101
        /*0396*/ 	.byte	0x0c
	.zero		1


	//   ....[33]....
        /*0398*/ 	.word	0x00001e20
        /*039c*/ 	.word	0x000000ff
        /*03a0*/ 	.word	0x00000000
        /*03a4*/ 	.short	0x010a
        /*03a6*/ 	.byte	0x10
	.zero		1


	//   ....[34]....
        /*03a8*/ 	.word	0x00001e30
        /*03ac*/ 	.word	0x000000ff
        /*03b0*/ 	.word	0x00000060
        /*03b4*/ 	.short	0x010a
        /*03b6*/ 	.byte	0x12
	.zero		1


	//   ....[35]....
        /*03b8*/ 	.word	0x00001e50
        /*03bc*/ 	.word	0x000000ff
        /*03c0*/ 	.word	0x00000060
        /*03c4*/ 	.short	0x010a
        /*03c6*/ 	.byte	0x12
	.zero		1


	//   ....[36]....
        /*03c8*/ 	.word	0x00002120
        /*03cc*/ 	.word	0x000000ff
        /*03d0*/ 	.word	0x00000000
        /*03d4*/ 	.short	0x010a
        /*03d6*/ 	.byte	0x0d
	.zero		1


	//   ....[37]....
        /*03d8*/ 	.word	0x000022d0
        /*03dc*/ 	.word	0x000000ff
        /*03e0*/ 	.word	0x00000000
        /*03e4*/ 	.short	0x010a
        /*03e6*/ 	.byte	0x10
	.zero		1


	//   ....[38]....
        /*03e8*/ 	.word	0x000023c0
        /*03ec*/ 	.word	0x000000ff
        /*03f0*/ 	.word	0x00000060
        /*03f4*/ 	.short	0x010a
        /*03f6*/ 	.byte	0x10
	.zero		1


	//   ....[39]....
        /*03f8*/ 	.word	0x000023d0
        /*03fc*/ 	.word	0x00000000
        /*0400*/ 	.word	0x00000070
        /*0404*/ 	.short	0x010a
        /*0406*/ 	.byte	0xff
	.zero		1


	//   ....[40]....
        /*0408*/ 	.word	0x00002470
        /*040c*/ 	.word	0x00000000
        /*0410*/ 	.word	0x00000080
        /*0414*/ 	.short	0x0101
        /*0416*/ 	.byte	0xff
	.zero		1


	//   ....[41]....
        /*0418*/ 	.word	0x00002580
        /*041c*/ 	.word	0x00000000
        /*0420*/ 	.word	0x00000060
        /*0424*/ 	.short	0x010a
        /*0426*/ 	.byte	0xff
	.zero		1


	//   ....[42]....
        /*0428*/ 	.word	0x00002910
        /*042c*/ 	.word	0x00000057
        /*0430*/ 	.word	0x00000070
        /*0434*/ 	.short	0x010a
        /*0436*/ 	.byte	0xff
	.zero		1


	//   ....[43]....
        /*0438*/ 	.word	0x00002970
        /*043c*/ 	.word	0x00000057
        /*0440*/ 	.word	0x00000080
        /*0444*/ 	.short	0x0101
        /*0446*/ 	.byte	0xff
	.zero		1


	//   ....[44]....
        /*0448*/ 	.word	0x00002d20
        /*044c*/ 	.word	0x0000007b
        /*0450*/ 	.word	0x00000050
        /*0454*/ 	.short	0x010a
        /*0456*/ 	.byte	0xff
	.zero		1


	//   ....[45]....
        /*0458*/ 	.word	0x000042b0
        /*045c*/ 	.word	0x0000007b
        /*0460*/ 	.word	0x00000060
        /*0464*/ 	.short	0x0101
        /*0466*/ 	.byte	0xff
	.zero		1


	//   ....[46]....
        /*0468*/ 	.word	0x000042c0
        /*046c*/ 	.word	0x00000003
        /*0470*/ 	.word	0x00000070
        /*0474*/ 	.short	0x010a
        /*0476*/ 	.byte	0xff
	.zero		1


	//   ....[47]....
        /*0478*/ 	.word	0x00004380
        /*047c*/ 	.word	0x00000003
        /*0480*/ 	.word	0x00000080
        /*0484*/ 	.short	0x0101
        /*0486*/ 	.byte	0xff
	.zero		1


	//   ....[48]....
        /*0488*/ 	.word	0x00004850
        /*048c*/ 	.word	0x0000000e
        /*0490*/ 	.word	0x00000080
        /*0494*/ 	.short	0x010a
        /*0496*/ 	.byte	0xff
	.zero		1


	//   ....[49]....
        /*0498*/ 	.word	0x000048b0
        /*049c*/ 	.word	0x00000002
        /*04a0*/ 	.word	0x00000080
        /*04a4*/ 	.short	0x010a
        /*04a6*/ 	.byte	0xff
	.zero		1


	//   ....[50]....
        /*04a8*/ 	.word	0x00004910
        /*04ac*/ 	.word	0x00000008
        /*04b0*/ 	.word	0x00000080
        /*04b4*/ 	.short	0x010a
        /*04b6*/ 	.byte	0xff
	.zero		1


	//   ....[51]....
        /*04b8*/ 	.word	0x00004970
        /*04bc*/ 	.word	0x00000000
        /*04c0*/ 	.word	0x00000070
        /*04c4*/ 	.short	0x010a
        /*04c6*/ 	.byte	0xff
	.zero		1


	//   ....[52]....
        /*04c8*/ 	.word	0x000049f0
        /*04cc*/ 	.word	0x00000000
        /*04d0*/ 	.word	0x00000028
        /*04d4*/ 	.short	0x010a
        /*04d6*/ 	.byte	0xff
	.zero		1


	//   ....[53]....
        /*04d8*/ 	.word	0x00004a50
        /*04dc*/ 	.word	0x00000003
        /*04e0*/ 	.word	0x00000070
        /*04e4*/ 	.short	0x010a
        /*04e6*/ 	.byte	0xff
	.zero		1


	//   ....[54]....
        /*04e8*/ 	.word	0x00004ad0
        /*04ec*/ 	.word	0x00000000
        /*04f0*/ 	.word	0x00000028
        /*04f4*/ 	.short	0x010a
        /*04f6*/ 	.byte	0xff
	.zero		1


	//   ....[55]....
        /*04f8*/ 	.word	0x00004b30
        /*04fc*/ 	.word	0x00000002
        /*0500*/ 	.word	0x00000070
        /*0504*/ 	.short	0x010a
        /*0506*/ 	.byte	0xff
	.zero		1


	//   ....[56]....
        /*0508*/ 	.word	0x00004ba0
        /*050c*/ 	.word	0x00000000
        /*0510*/ 	.word	0x00000060
        /*0514*/ 	.short	0x010a
        /*0516*/ 	.byte	0xff
	.zero		1


	//   ....[57]....
        /*0518*/ 	.word	0x00004c20
        /*051c*/ 	.word	0x00000000
        /*0520*/ 	.word	0x00000000
        /*0524*/ 	.short	0x010a
        /*0526*/ 	.byte	0xff
	.zero		1


	//   ....[58]....
        /*0528*/ 	.word	0x00004c80
        /*052c*/ 	.word	0x00000000
        /*0530*/ 	.word	0x00000070
        /*0534*/ 	.short	0x010a
        /*0536*/ 	.byte	0xff
	.zero		1


	//   ....[59]....
        /*0538*/ 	.word	0x00004ce0
        /*053c*/ 	.word	0x00000000
        /*0540*/ 	.word	0x00000060
        /*0544*/ 	.short	0x010a
        /*0546*/ 	.byte	0xff
	.zero		1


	//   ....[60]....
        /*0548*/ 	.word	0x00004d30
        /*054c*/ 	.word	0x00000057
        /*0550*/ 	.word	0x00000070
        /*0554*/ 	.short	0x010a
        /*0556*/ 	.byte	0xff
	.zero		1


	//   ....[61]....
        /*0558*/ 	.word	0x00004d90
        /*055c*/ 	.word	0x0000007b
        /*0560*/ 	.word	0x00000050
        /*0564*/ 	.short	0x010a
        /*0566*/ 	.byte	0xff
	.zero		1


	//   ....[62]....
        /*0568*/ 	.word	0x00004df0
        /*056c*/ 	.word	0x00000003
        /*0570*/ 	.word	0x00000070
        /*0574*/ 	.short	0x010a
        /*0576*/ 	.byte	0xff
	.zero		1


	//----- nvinfo : EIATTR_NUM_MBARRIERS
	.align		4
.L_58:
        /*0578*/ 	.byte	0x03, 0x38
        /*057a*/ 	.short	0x0012


	//----- nvinfo : EIATTR_EXIT_INSTR_OFFSETS
	.align		4
        /*057c*/ 	.byte	0x04, 0x1c
        /*057e*/ 	.short	(.L_60 - .L_59)


	//   ....[0]....
.L_59:
        /*0580*/ 	.word	0x000025b0


	//   ....[1]....
        /*0584*/ 	.word	0x00004830


	//----- nvinfo : EIATTR_MAX_THREADS
	.align		4
.L_60:
        /*0588*/ 	.byte	0x04, 0x05
        /*058a*/ 	.short	(.L_62 - .L_61)
.L_61:
        /*058c*/ 	.word	0x000000e0
        /*0590*/ 	.word	0x00000001
        /*0594*/ 	.word	0x00000001


	//----- nvinfo : EIATTR_CRS_STACK_SIZE
	.align		4
.L_62:
        /*0598*/ 	.byte	0x04, 0x1e
        /*059a*/ 	.short	(.L_64 - .L_63)
.L_63:
        /*059c*/ 	.word	0x00000000


	//----- nvinfo : EIATTR_CBANK_PARAM_SIZE
	.align		4
.L_64:
        /*05a0*/ 	.byte	0x03, 0x19
        /*05a2*/ 	.short	0x0404


	//----- nvinfo : EIATTR_PARAM_CBANK
	.align		4
        /*05a4*/ 	.byte	0x04, 0x0a
        /*05a6*/ 	.short	(.L_66 - .L_65)
	.align		4
.L_65:
        /*05a8*/ 	.word	index@(.nv.constant0.kernel_cutlass_kernel_cudnngrouped_gemmgrouped_gemm_swiglugrouped_gemm_swiglu_quantBlockScaledContiguousGroupedGemmKernel_object_at__TiledMMA_ThrLayoutVMNK11110000_PermutationMNK____MMAAt_0)
        /*05ac*/ 	.short	0x0380
        /*05ae*/ 	.short	0x0404


	//----- nvinfo : EIATTR_SW_WAR
	.align		4
.L_66:
        /*05b0*/ 	.byte	0x04, 0x36
        /*05b2*/ 	.short	(.L_68 - .L_67)
.L_67:
        /*05b4*/ 	.word	0x00000008
.L_68:


//--------------------- .nv.compat                --------------------------
	.section	.nv.compat,"",@"SHT_CUDA_COMPAT_INFO"
	.align	4
        /*0000*/ 	.byte	0x02, 0x02, 0x02, 0x00, 0x02, 0x05, 0x05, 0x00, 0x02, 0x03, 0x01, 0x00, 0x02, 0x06, 0x01, 0x00


//--------------------- .nv.callgraph             --------------------------
	.section	.nv.callgraph,"",@"SHT_CUDA_CALLGRAPH"
	.align	4
	.sectionentsize	8
	.align		4
        /*0000*/ 	.word	0x00000000
	.align		4
        /*0004*/ 	.word	0xffffffff
	.align		4
        /*0008*/ 	.word	0x00000000
	.align		4
        /*000c*/ 	.word	0xfffffffe
	.align		4
        /*0010*/ 	.word	0x00000000
	.align		4
        /*0014*/ 	.word	0xfffffffd
	.align		4
        /*0018*/ 	.word	0x00000000
	.align		4
        /*001c*/ 	.word	0xfffffffc


//--------------------- .text.kernel_cutlass_kernel_cudnngrouped_gemmgrouped_gemm_swiglugrouped_gemm_swiglu_quantBlockScaledContiguousGroupedGemmKernel_object_at__TiledMMA_ThrLayoutVMNK11110000_PermutationMNK____MMAAt_0 --------------------------
	.section	.text.kernel_cutlass_kernel_cudnngrouped_gemmgrouped_gemm_swiglugrouped_gemm_swiglu_quantBlockScaledContiguousGroupedGemmKernel_object_at__TiledMMA_ThrLayoutVMNK11110000_PermutationMNK____MMAAt_0,"ax",@progbits
	.align	128
        .global         kernel_cutlass_kernel_cudnngrouped_gemmgrouped_gemm_swiglugrouped_gemm_swiglu_quantBlockScaledContiguousGroupedGemmKernel_object_at__TiledMMA_ThrLayoutVMNK11110000_PermutationMNK____MMAAt_0
        .type           kernel_cutlass_kernel_cudnngrouped_gemmgrouped_gemm_swiglugrouped_gemm_swiglu_quantBlockScaledContiguousGroupedGemmKernel_object_at__TiledMMA_ThrLayoutVMNK11110000_PermutationMNK____MMAAt_0,@function
        .size           kernel_cutlass_kernel_cudnngrouped_gemmgrouped_gemm_swiglugrouped_gemm_swiglu_quantBlockScaledContiguousGroupedGemmKernel_object_at__TiledMMA_ThrLayoutVMNK11110000_PermutationMNK____MMAAt_0,(.L_x_83 - kernel_cutlass_kernel_cudnngrouped_gemmgrouped_gemm_swiglugrouped_gemm_swiglu_quantBlockScaledContiguousGroupedGemmKernel_object_at__TiledMMA_ThrLayoutVMNK11110000_PermutationMNK____MMAAt_0)
        .other          kernel_cutlass_kernel_cudnngrouped_gemmgrouped_gemm_swiglugrouped_gemm_swiglu_quantBlockScaledContiguousGroupedGemmKernel_object_at__TiledMMA_ThrLayoutVMNK11110000_PermutationMNK____MMAAt_0,@"STO_CUDA_ENTRY STV_DEFAULT"
kernel_cutlass_kernel_cudnngrouped_gemmgrouped_gemm_swiglugrouped_gemm_swiglu_quantBlockScaledContiguousGroupedGemmKernel_object_at__TiledMMA_ThrLayoutVMNK11110000_PermutationMNK____MMAAt_0:
.text.kernel_cutlass_kernel_cudnngrouped_gemmgrouped_gemm_swiglugrouped_gemm_swiglu_quantBlockScaledContiguousGroupedGemmKernel_object_at__TiledMMA_ThrLayoutVMNK11110000_PermutationMNK____MMAAt_0:
[----:B------:R-:W1:Y:S01]  /*0000*/  LDC R1, c[0x0][0x37c] ;  /* 0x0000df00ff017b82 */ /* 0x000e620000000800 */
[----:B------:R-:W2:Y:S01]  /*0010*/  S2R R3, SR_TID.Y ;  /* 0x0000000000037919 */ /* 0x000ea20000002200 */
[----:B------:R-:W3:Y:S01]  /*0020*/  LDCU UR5, c[0x0][0x360] ;  /* 0x00006c00ff0577ac */ /* 0x000ee20008000800 */
[----:B------:R-:W2:Y:S01]  /*0030*/  S2R R0, SR_TID.Z ;  /* 0x0000000000007919 */ /* 0x000ea20000002300 */
[----:B------:R-:W2:Y:S01]  /*0040*/  LDCU UR4, c[0x0][0x364] ;  /* 0x00006c80ff0477ac */ /* 0x000ea20008000800 */
[----:B------:R-:W3:Y:S01]  /*0050*/  S2R R104, SR_TID.X ;  /* 0x0000000000687919 */ /* 0x000ee20000002100 */
[----:B--2---:R-:W-:Y:S01]  /*0060*/  IMAD R3, R0, UR4, R3 ;  /* 0x0000000400037c24 */ /* 0x004fe2000f8e0203 */
[----:B------:R-:W2:Y:S03]  /*0070*/  LDCU.U8 UR4, c[0x0][0x381] ;  /* 0x00007020ff0477ac */ /* 0x000ea60008000000 */
[----:B---3--:R-:W-:Y:S01]  /*0080*/  IMAD R121, R3, UR5, R104 ;  /* 0x0000000503797c24 */ /* 0x008fe2000f8e0268 */
[----:B------:R-:W3:Y:S04]  /*0090*/  LDCU.U8 UR5, c[0x0][0x382] ;  /* 0x00007040ff0577ac */ /* 0x000ee80008000000 */
[----:B------:R-:W-:-:S06]  /*00a0*/  SHF.R.U32.HI R121, RZ, 0x5, R121 ;  /* 0x00000005ff797819 */ /* 0x000fcc0000011679 */
[----:B------:R-:W4:Y:S01]  /*00b0*/  SHFL.IDX PT, R121, R121, RZ, 0x1f ;  /* 0x00001fff79797589 */ /* 0x000f2200000e0000 */
[----:B--2---:R-:W-:Y:S02]  /*00c0*/  ULOP3.LUT UR4, UR4, 0x1, URZ, 0xc0, !UPT ;  /* 0x0000000104047892 */ /* 0x004fe4000f8ec0ff */
[----:B---3--:R-:W-:Y:S02]  /*00d0*/  ULOP3.LUT UR5, UR5, 0x1, URZ, 0xc0, !UPT ;  /* 0x0000000105057892 */ /* 0x008fe4000f8ec0ff */
[----:B------:R-:W-:Y:S02]  /*00e0*/  UISETP.NE.U32.AND UP5, UPT, UR4, 0x1, UPT ;  /* 0x000000010400788c */ /* 0x000fe4000bfa5070 */
[----:B------:R-:W-:Y:S01]  /*00f0*/  UISETP.NE.U32.AND UP6, UPT, UR5, 0x1, UPT ;  /* 0x000000010500788c */ /* 0x000fe2000bfc5070 */
[----:B----4-:R-:W-:-:S13]  /*0100*/  ISETP.NE.AND P0, PT, R121, 0x5, PT ;  /* 0x000000057900780c */ /* 0x010fda0003f05270 */
[----:B-1----:R-:W-:Y:S05]  /*0110*/  @P0 BRA `(.L_x_0) ;  /* 0x0000000000540947 */ /* 0x002fea0003800000 */
[----:B------:R-:W1:Y:S02]  /*0120*/  LDCU.64 UR4, c[0x0][0x348] ;  /* 0x00006900ff0477ac */ /* 0x000e640008000a00 */
[----:B-1----:R-:W-:Y:S02]  /*0130*/  UIADD3 UR14, UP0, UPT, UR4, 0x40, URZ ;  /* 0x00000040040e7890 */ /* 0x002fe4000ff1e0ff */
[----:B------:R-:W-:Y:S02]  /*0140*/  UIADD3 UR12, UP4, UPT, UR4, 0xc0, URZ ;  /* 0x000000c0040c7890 */ /* 0x000fe4000ff9e0ff */
[----:B------:R-:W-:Y:S02]  /*0150*/  UIADD3 UR10, UP3, UPT, UR4, 0x140, URZ ;  /* 0x00000140040a7890 */ /* 0x000fe4000ff7e0ff */
[----:B------:R-:W-:Y:S02]  /*0160*/  UIADD3 UR8, UP2, UPT, UR4, 0x1c0, URZ ;  /* 0x000001c004087890 */ /* 0x000fe4000ff5e0ff */
[----:B------:R-:W-:-:S02]  /*0170*/  UIADD3 UR6, UP1, UPT, UR4, 0x240, URZ ;  /* 0x0000024004067890 */ /* 0x000fc4000ff3e0ff */
[----:B------:R-:W-:Y:S02]  /*0180*/  UIADD3.X UR15, UPT, UPT, URZ, UR5, URZ, UP0, !UPT ;  /* 0x00000005ff0f7290 */ /* 0x000fe400087fe4ff */
[----:B------:R-:W-:Y:S02]  /*0190*/  UIADD3 UR4, UP0, UPT, UR4, 0x2c0, URZ ;  /* 0x000002c004047890 */ /* 0x000fe4000ff1e0ff */
[----:B------:R-:W-:Y:S02]  /*01a0*/  UIADD3.X UR13, UPT, UPT, URZ, UR5, URZ, UP4, !UPT ;  /* 0x00000005ff0d7290 */ /* 0x000fe4000a7fe4ff */
[----:B------:R-:W-:Y:S02]  /*01b0*/  UIADD3.X UR11, UPT, UPT, URZ, UR5, URZ, UP3, !UPT ;  /* 0x00000005ff0b7290 */ /* 0x000fe40009ffe4ff */
[----:B------:R-:W-:Y:S01]  /*01c0*/  UIADD3.X UR9, UPT, UPT, URZ, UR5, URZ, UP2, !UPT ;  /* 0x00000005ff097290 */ /* 0x000fe200097fe4ff */
[----:B------:R1:W-:Y:S01]  /*01d0*/  UTMACCTL.PF [UR14] ;  /* 0x000000000e0079b9 */ /* 0x0003e20008040000 */
[----:B------:R-:W-:-:S03]  /*01e0*/  UIADD3.X UR7, UPT, UPT, URZ, UR5, URZ, UP1, !UPT ;  /* 0x00000005ff077290 */ /* 0x000fc60008ffe4ff */
[----:B------:R1:W-:Y:S01]  /*01f0*/  UTMACCTL.PF [UR12] ;  /* 0x000000000c0079b9 */ /* 0x0003e20008040000 */
[----:B------:R-:W-:Y:S01]  /*0200*/  UIADD3.X UR5, UPT, UPT, URZ, UR5, URZ, UP0, !UPT ;  /* 0x00000005ff057290 */ /* 0x000fe200087fe4ff */
[----:B------:R1:W-:Y:S02]  /*0210*/  UTMACCTL.PF [UR10] ;  /* 0x000000000a0079b9 */ /* 0x0003e40008040000 */
[----:B------:R1:W-:Y:S02]  /*0220*/  UTMACCTL.PF [UR8] ;  /* 0x00000000080079b9 */ /* 0x0003e40008040000 */
[----:B------:R1:W-:Y:S04]  /*0230*/  UTMACCTL.PF [UR6] ;  /* 0x00000000060079b9 */ /* 0x0003e80008040000 */
[----:B------:R1:W-:Y:S01]  /*0240*/  UTMACCTL.PF [UR4] ;  /* 0x00000000040079b9 */ /* 0x0003e20008040000 */
[----:B------:R-:W-:Y:S01]  /*0250*/  UPLOP3.LUT UP4, UPT, UPT, UPT, UPT, 0x40, 0x4 ;  /* 0x000000000004789c */ /* 0x000fe20003f8e870 */
[----:B-1----:R-:W-:Y:S10]  /*0260*/  BRA `(.L_x_1) ;  /* 0x00000000005c7947 */ /* 0x002ff40003800000 */
.L_x_0:
[----:B------:R-:W-:Y:S01]  /*0270*/  ISETP.NE.AND P0, PT, R121, RZ, PT ;  /* 0x000000ff7900720c */ /* 0x000fe20003f05270 */
[----:B------:R-:W-:-:S12]  /*0280*/  UPLOP3.LUT UP4, UPT, UPT, UPT, UPT, 0x40, 0x4 ;  /* 0x000000000004789c */ /* 0x000fd80003f8e870 */
[----:B------:R-:W-:Y:S05]  /*0290*/  @P0 BRA `(.L_x_1) ;  /* 0x0000000000500947 */ /* 0x000fea0003800000 */
[----:B------:R-:W1:Y:S01]  /*02a0*/  S2UR UR5, SR_CgaCtaId ;  /* 0x00000000000579c3 */ /* 0x000e620000008800 */
[----:B------:R-:W-:Y:S01]  /*02b0*/  UMOV UR6, 0x400 ;  /* 0x0000040000067882 */ /* 0x000fe20000000000 */
[----:B------:R-:W-:Y:S01]  /*02c0*/  UMOV UR4, 0x1 ;  /* 0x0000000100047882 */ /* 0x000fe20000000000 */
[----:B------:R-:W-:Y:S02]  /*02d0*/  UPLOP3.LUT UP4, UPT, UPT, UPT, UPT, 0x80, 0x8 ;  /* 0x000000000008789c */ /* 0x000fe40003f8f070 */
[----:B-1----:R-:W-:Y:S02]  /*02e0*/  ULEA UR5, UR5, UR6, 0x18 ;  /* 0x0000000605057291 */ /* 0x002fe4000f8ec0ff */
[----:B------:R-:W-:-:S04]  /*02f0*/  UIADD3 UR6, UPT, UPT, -UR4, 0x100000, URZ ;  /* 0x0010000004067890 */ /* 0x000fc8000fffe1ff */
[----:B------:R-:W-:Y:S02]  /*0300*/  USHF.L.U32 UR7, UR6, 0xb, URZ ;  /* 0x0000000b06077899 */ /* 0x000fe400080006ff */
[----:B------:R-:W-:Y:S01]  /*0310*/  USHF.L.U32 UR6, UR6, 0x1, URZ ;  /* 0x0000000106067899 */ /* 0x000fe200080006ff */
[----:B------:R-:W1:Y:S11]  /*0320*/  FENCE.VIEW.ASYNC.S ;  /* 0x00000000000073c6 */ /* 0x000e760000000000 */
[----:B-1----:R1:W2:Y:S01]  /*0330*/  SYNCS.EXCH.64 URZ, [UR5], UR6 ;  /* 0x0000000605ff75b2 */ /* 0x0022a20008000100 */
[----:B------:R1:W3:Y:S01]  /*0340*/  SYNCS.EXCH.64 URZ, [UR5+0x8], UR6 ;  /* 0x0000080605ff75b2 */ /* 0x0002e20008000100 */
[----:B------:R1:W4:Y:S01]  /*0350*/  SYNCS.EXCH.64 URZ, [UR5+0x10], UR6 ;  /* 0x0000100605ff75b2 */ /* 0x0003220008000100 */
[----:B------:R1:W1:Y:S01]  /*0360*/  SYNCS.EXCH.64 URZ, [UR5+0x18], UR6 ;  /* 0x0000180605ff75b2 */ /* 0x0002620008000100 */
[----:B------:R1:W1:Y:S01]  /*0370*/  SYNCS.EXCH.64 URZ, [UR5+0x20], UR6 ;  /* 0x0000200605ff75b2 */ /* 0x0002620008000100 */
[----:B------:R1:W1:Y:S01]  /*0380*/  SYNCS.EXCH.64 URZ, [UR5+0x28], UR6 ;  /* 0x0000280605ff75b2 */ /* 0x0002620008000100 */
[----:B------:R1:W1:Y:S01]  /*0390*/  SYNCS.EXCH.64 URZ, [UR5+0x30], UR6 ;  /* 0x0000300605ff75b2 */ /* 0x0002620008000100 */
[----:B------:R1:W1:Y:S01]  /*03a0*/  SYNCS.EXCH.64 URZ, [UR5+0x38], UR6 ;  /* 0x0000380605ff75b2 */ /* 0x0002620008000100 */
[----:B------:R1:W1:Y:S01]  /*03b0*/  SYNCS.EXCH.64 URZ, [UR5+0x40], UR6 ;  /* 0x0000400605ff75b2 */ /* 0x0002620008000100 */
[----:B------:R1:W1:Y:S01]  /*03c0*/  SYNCS.EXCH.64 URZ, [UR5+0x48], UR6 ;  /* 0x0000480605ff75b2 */ /* 0x0002620008000100 */
[----:B------:R-:W-:Y:S01]  /*03d0*/  NOP ;  /* 0x0000000000007918 */ /* 0x000fe20000000000 */
.L_x_1:
[----:B------:R-:W-:Y:S01]  /*03e0*/  NOP ;  /* 0x0000000000007918 */ /* 0x000fe20000000000 */
[----:B-1234-:R-:W-:Y:S06]  /*03f0*/  BAR.SYNC.DEFER_BLOCKING 0x0 ;  /* 0x0000000000007b1d */ /* 0x01efec0000010000 */
[----:B------:R-:W-:Y:S05]  /*0400*/  BRA.U !UP4, `(.L_x_2) ;  /* 0x000000010c447547 */ /* 0x000fea000b800000 */
[----:B------:R-:W1:Y:S01]  /*0410*/  S2UR UR6, SR_CgaCtaId ;  /* 0x00000000000679c3 */ /* 0x000e620000008800 */
[----:B------:R-:W-:Y:S01]  /*0420*/  UMOV UR7, 0x400 ;  /* 0x0000040000077882 */ /* 0x000fe20000000000 */
[----:B------:R-:W-:Y:S01]  /*0430*/  UMOV UR5, 0x1 ;  /* 0x0000000100057882 */ /* 0x000fe20000000000 */
[----:B------:R-:W-:Y:S01]  /*0440*/  UMOV UR4, 0x4 ;  /* 0x0000000400047882 */ /* 0x000fe20000000000 */
[----:B------:R-:W-:-:S04]  /*0450*/  UIADD3 UR8, UPT, UPT, -UR5, 0x100000, URZ ;  /* 0x0010000005087890 */ /* 0x000fc8000fffe1ff */
[----:B------:R-:W-:Y:S02]  /*0460*/  USHF.L.U32 UR9, UR8, 0xb, URZ ;  /* 0x0000000b08097899 */ /* 0x000fe400080006ff */
[----:B------:R-:W-:Y:S02]  /*0470*/  USHF.L.U32 UR8, UR8, 0x1, URZ ;  /* 0x0000000108087899 */ /* 0x000fe400080006ff */
[----:B------:R-:W-:-:S04]  /*0480*/  UIADD3 UR4, UPT, UPT, -UR4, 0x100000, URZ ;  /* 0x0010000004047890 */ /* 0x000fc8000fffe1ff */
[----:B------:R-:W-:Y:S02]  /*0490*/  USHF.L.U32 UR5, UR4, 0xb, URZ ;  /* 0x0000000b04057899 */ /* 0x000fe400080006ff */
[----:B------:R-:W-:Y:S02]  /*04a0*/  USHF.L.U32 UR4, UR4, 0x1, URZ ;  /* 0x0000000104047899 */ /* 0x000fe400080006ff */
[----:B-1----:R-:W-:Y:S01]  /*04b0*/  ULEA UR6, UR6, UR7, 0x18 ;  /* 0x0000000706067291 */ /* 0x002fe2000f8ec0ff */
[----:B------:R-:W1:Y:S11]  /*04c0*/  FENCE.VIEW.ASYNC.S ;  /* 0x00000000000073c6 */ /* 0x000e760000000000 */
[----:B-1----:R1:W2:Y:S01]  /*04d0*/  SYNCS.EXCH.64 URZ, [UR6+0x50], UR8 ;  /* 0x0000500806ff75b2 */ /* 0x0022a20008000100 */
[----:B------:R1:W3:Y:S01]  /*04e0*/  SYNCS.EXCH.64 URZ, [UR6+0x58], UR8 ;  /* 0x0000580806ff75b2 */ /* 0x0002e20008000100 */
[----:B------:R1:W4:Y:S01]  /*04f0*/  SYNCS.EXCH.64 URZ, [UR6+0x60], UR4 ;  /* 0x0000600406ff75b2 */ /* 0x0003220008000100 */
[----:B------:R1:W1:Y:S01]  /*0500*/  SYNCS.EXCH.64 URZ, [UR6+0x68], UR4 ;  /* 0x0000680406ff75b2 */ /* 0x0002620008000100 */
[----:B------:R-:W-:Y:S01]  /*0510*/  NOP ;  /* 0x0000000000007918 */ /* 0x000fe20000000000 */
.L_x_2:
        /* <DEDUP_REMOVED lines=20> */
.L_x_3:
[----:B------:R-:W-:Y:S01]  /*0660*/  NOP ;  /* 0x0000000000007918 */ /* 0x000fe20000000000 */
[----:B-1234-:R-:W-:Y:S08]  /*0670*/  BAR.SYNC.DEFER_BLOCKING 0x0 ;  /* 0x0000000000007b1d */ /* 0x01eff00000010000 */
[----:B------:R-:W-:Y:S01]  /*0680*/  BAR.SYNC.DEFER_BLOCKING 0x1, 0xe0 ;  /* 0x0043800000007b1d */ /* 0x000fe20000010000 */
[----:B------:R-:W-:-:S05]  /*0690*/  ISETP.NE.AND P0, PT, R121, 0x6, PT ;  /* 0x000000067900780c */ /* 0x000fca0003f05270 */
[----:B------:R-:W1:Y:S08]  /*06a0*/  LDCU.64 UR14, c[0x0][0x358] ;  /* 0x00006b00ff0e77ac */ /* 0x000e700008000a00 */
[----:B------:R-:W-:Y:S05]  /*06b0*/  @P0 BRA `(.L_x_4) ;  /* 0x0000000800880947 */ /* 0x000fea0003800000 */
[----:B------:R-:W-:Y:S01]  /*06c0*/  LOP3.LUT R0, R104, 0x1f, RZ, 0xc0, !PT ;  /* 0x0000001f68007812 */ /* 0x000fe200078ec0ff */
[----:B------:R-:W-:Y:S01]  /*06d0*/  IMAD.MOV.U32 R18, RZ, RZ, 0x7fffffff ;  /* 0x7fffffffff127424 */ /* 0x000fe200078e00ff */
[----:B------:R-:W2:Y:S01]  /*06e0*/  S2UR UR9, SR_CTAID.Z ;  /* 0x00000000000979c3 */ /* 0x000ea20000002700 */
[----:B------:R-:W2:Y:S01]  /*06f0*/  LDCU.64 UR6, c[0x0][0x760] ;  /* 0x0000ec00ff0677ac */ /* 0x000ea20008000a00 */
[C---:B------:R-:W-:Y:S01]  /*0700*/  ISETP.GT.U32.AND P0, PT, R0.reuse, 0x7, PT ;  /* 0x000000070000780c */ /* 0x040fe20003f04070 */
[----:B------:R-:W3:Y:S01]  /*0710*/  LDCU.U8 UR8, c[0x0][0x768] ;  /* 0x0000ed00ff0877ac */ /* 0x000ee20008000000 */
[----:B------:R-:W4:Y:S01]  /*0720*/  LDCU.U8 UR10, c[0x0][0x769] ;  /* 0x0000ed20ff0a77ac */ /* 0x000f220008000000 */
[----:B------:R-:W5:Y:S10]  /*0730*/  LDCU.U8 UR13, c[0x0][0x781] ;  /* 0x0000f020ff0d77ac */ /* 0x000f740008000000 */
[----:B------:R-:W1:Y:S01]  /*0740*/  @!P0 LDC.64 R2, c[0x0][0x748] ;  /* 0x0001d200ff028b82 */ /* 0x000e620000000a00 */
[----:B------:R-:W1:Y:S02]  /*0750*/  LDCU UR20, c[0x0][0x770] ;  /* 0x0000ee00ff1477ac */ /* 0x000e640008000800 */
[----:B-1----:R-:W-:-:S05]  /*0760*/  @!P0 IMAD.WIDE.U32 R2, R0, 0x4, R2 ;  /* 0x0000000400028825 */ /* 0x002fca00078e0002 */
[----:B------:R-:W5:Y:S01]  /*0770*/  @!P0 LDG.E R18, desc[UR14][R2.64] ;  /* 0x0000000e02128981 */ /* 0x000f62000c1e1900 */
[----:B--2---:R-:W-:Y:S01]  /*0780*/  UIMAD.WIDE.U32 UR4, UR9, UR7, URZ ;  /* 0x00000007090472a5 */ /* 0x004fe2000f8e00ff */
[----:B------:R-:W-:Y:S01]  /*0790*/  HFMA2 R0, -RZ, RZ, 0, 5.9604644775390625e-08 ;  /* 0x00000001ff007431 */ /* 0x000fe200000001ff */
[----:B------:R-:W-:Y:S01]  /*07a0*/  UISETP.GT.U32.AND UP0, UPT, UR9, 0x3ff, UPT ;  /* 0x000003ff0900788c */ /* 0x000fe2000bf04070 */
[----:B------:R-:W-:-:S04]  /*07b0*/  IMAD.MOV.U32 R10, RZ, RZ, RZ ;  /* 0x000000ffff0a7224 */ /* 0x000fc800078e00ff */
[----:B------:R-:W-:Y:S02]  /*07c0*/  UMOV UR11, UR5 ;  /* 0x00000005000b7c82 */ /* 0x000fe40008000000 */
[----:B------:R-:W-:Y:S02]  /*07d0*/  UIADD3 UR7, UPT, UPT, -UR11, UR9, URZ ;  /* 0x000000090b077290 */ /* 0x000fe4000fffe1ff */
[----:B------:R-:W1:Y:S02]  /*07e0*/  LDCU.64 UR4, c[0x0][0x778] ;  /* 0x0000ef00ff0477ac */ /* 0x000e640008000a00 */
[----:B---3--:R-:W-:-:S04]  /*07f0*/  USHF.R.U32.HI UR7, URZ, UR8, UR7 ;  /* 0x00000008ff077299 */ /* 0x008fc80008011607 */
[----:B------:R-:W-:-:S04]  /*0800*/  UIADD3 UR11, UPT, UPT, UR11, UR7, URZ ;  /* 0x000000070b0b7290 */ /* 0x000fc8000fffe0ff */
[----:B----4-:R-:W-:-:S03]  /*0810*/  USHF.R.U32.HI UR11, URZ, UR10, UR11 ;  /* 0x0000000aff0b7299 */ /* 0x010fc6000801160b */
[----:B------:R-:W2:Y:S01]  /*0820*/  LDCU.U8 UR7, c[0x0][0x780] ;  /* 0x0000f000ff0777ac */ /* 0x000ea20008000000 */
[----:B------:R-:W-:-:S04]  /*0830*/  UIADD3 UR11, UPT, UPT, -UR11, URZ, URZ ;  /* 0x000000ff0b0b7290 */ /* 0x000fc8000fffe1ff */
[----:B------:R-:W-:-:S04]  /*0840*/  UIMAD UR6, UR11, UR6, UR9 ;  /* 0x000000060b0672a4 */ /* 0x000fc8000f8e0209 */
[----:B-1----:R-:W-:-:S07]  /*0850*/  UIMAD.WIDE.U32 UR16, UR6, UR5, URZ ;  /* 0x00000005061072a5 */ /* 0x002fce000f8e00ff */
[----:B------:R-:W-:Y:S02]  /*0860*/  UMOV UR5, UR17 ;  /* 0x0000001100057c82 */ /* 0x000fe40008000000 */
[----:B------:R-:W-:Y:S02]  /*0870*/  UIADD3 UR18, UPT, UPT, UR6, -UR5, URZ ;  /* 0x8000000506127290 */ /* 0x000fe4000fffe0ff */
[----:B------:R-:W1:Y:S02]  /*0880*/  LDCU.U8 UR17, c[0x0][0x774] ;  /* 0x0000ee80ff1177ac */ /* 0x000e640008000000 */
[----:B--2---:R-:W-:Y:S01]  /*0890*/  USHF.R.U32.HI UR18, URZ, UR7, UR18 ;  /* 0x00000007ff127299 */ /* 0x004fe20008011612 */
[----:B------:R-:W2:Y:S03]  /*08a0*/  LDCU.U8 UR16, c[0x0][0x775] ;  /* 0x0000eea0ff1077ac */ /* 0x000ea60008000000 */
[----:B------:R-:W-:Y:S01]  /*08b0*/  UIADD3 UR18, UPT, UPT, UR5, UR18, URZ ;  /* 0x0000001205127290 */ /* 0x000fe2000fffe0ff */
[----:B------:R-:W3:Y:S03]  /*08c0*/  LDCU UR5, c[0x0][0x76c] ;  /* 0x0000ed80ff0577ac */ /* 0x000ee60008000800 */
[----:B-----5:R-:W-:-:S04]  /*08d0*/  USHF.R.U32.HI UR18, URZ, UR13, UR18 ;  /* 0x0000000dff127299 */ /* 0x020fc80008011612 */
[----:B------:R-:W-:Y:S02]  /*08e0*/  UIMAD.WIDE.U32 UR20, UR18, UR20, URZ ;  /* 0x00000014121472a5 */ /* 0x000fe4000f8e00ff */
[----:B------:R-:W-:-:S04]  /*08f0*/  UIADD3 UR12, UPT, UPT, -UR18, URZ, URZ ;  /* 0x000000ff120c7290 */ /* 0x000fc8000fffe1ff */
[----:B------:R-:W-:Y:S01]  /*0900*/  UIMAD UR4, UR12, UR4, UR6 ;  /* 0x000000040c0472a4 */ /* 0x000fe2000f8e0206 */
[----:B------:R-:W-:Y:S02]  /*0910*/  UMOV UR19, UR21 ;  /* 0x0000001500137c82 */ /* 0x000fe40008000000 */
[----:B------:R-:W-:-:S03]  /*0920*/  UIADD3 UR11, UPT, UPT, UR18, -UR19, URZ ;  /* 0x80000013120b7290 */ /* 0x000fc6000fffe0ff */
[----:B------:R-:W-:Y:S01]  /*0930*/  MOV R5, UR4 ;  /* 0x0000000400057c02 */ /* 0x000fe20008000f00 */
[----:B-1----:R-:W-:-:S04]  /*0940*/  USHF.R.U32.HI UR11, URZ, UR17, UR11 ;  /* 0x00000011ff0b7299 */ /* 0x002fc8000801160b */
[----:B------:R-:W-:-:S04]  /*0950*/  UIADD3 UR11, UPT, UPT, UR19, UR11, URZ ;  /* 0x0000000b130b7290 */ /* 0x000fc8000fffe0ff */
[----:B--2---:R-:W-:-:S04]  /*0960*/  USHF.R.U32.HI UR11, URZ, UR16, UR11 ;  /* 0x00000010ff0b7299 */ /* 0x004fc8000801160b */
[----:B------:R-:W-:-:S04]  /*0970*/  UIADD3 UR11, UPT, UPT, -UR11, URZ, URZ ;  /* 0x000000ff0b0b7290 */ /* 0x000fc8000fffe1ff */
[----:B---3--:R-:W-:-:S06]  /*0980*/  UIMAD UR5, UR11, UR5, UR18 ;  /* 0x000000050b0572a4 */ /* 0x008fcc000f8e0212 */
[----:B------:R-:W-:Y:S01]  /*0990*/  IMAD.U32 R4, RZ, RZ, UR5 ;  /* 0x00000005ff047e24 */ /* 0x000fe2000f8e00ff */
[----:B------:R1:W2:Y:S01]  /*09a0*/  SHFL.IDX PT, R2, R18, 0x7, 0x1f ;  /* 0x00e01f0012027f89 */ /* 0x0002a200000e0000 */
[----:B------:R-:W-:Y:S05]  /*09b0*/  BRA.U UP0, `(.L_x_5) ;  /* 0x0000000500547547 */ /* 0x000fea000b800000 */
[----:B--2---:R-:W-:Y:S01]  /*09c0*/  SHF.R.S32.HI R17, RZ, 0x1f, R2 ;  /* 0x0000001fff117819 */ /* 0x004fe20000011402 */
[----:B------:R-:W2:Y:S01]  /*09d0*/  LDC R0, c[0x0][0x374] ;  /* 0x0000dd00ff007b82 */ /* 0x000ea20000000800 */
[----:B------:R-:W-:Y:S01]  /*09e0*/  IMAD.U32 R19, RZ, RZ, UR9 ;  /* 0x00000009ff137e24 */ /* 0x000fe2000f8e00ff */
[----:B------:R-:W-:Y:S01]  /*09f0*/  MOV R10, RZ ;  /* 0x000000ff000a7202 */ /* 0x000fe20000000f00 */
[----:B------:R-:W-:Y:S01]  /*0a00*/  IMAD.MOV.U32 R6, RZ, RZ, -0x1 ;  /* 0xffffffffff067424 */ /* 0x000fe200078e00ff */
[----:B------:R-:W-:Y:S02]  /*0a10*/  LEA.HI R17, R17, R2, RZ, 0x7 ;  /* 0x0000000211117211 */ /* 0x000fe400078f38ff */
[----:B------:R-:W-:Y:S02]  /*0a20*/  MOV R15, RZ ;  /* 0x000000ff000f7202 */ /* 0x000fe40000000f00 */
[----:B------:R-:W2:Y:S01]  /*0a30*/  LDC R7, c[0x0][0x370] ;  /* 0x0000dc00ff077b82 */ /* 0x000ea20000000800 */
[----:B------:R-:W-:-:S04]  /*0a40*/  LOP3.LUT R3, R17, 0xffffff80, RZ, 0xc0, !PT ;  /* 0xffffff8011037812 */ /* 0x000fc800078ec0ff */
[----:B------:R-:W-:-:S03]  /*0a50*/  ISETP.NE.AND P0, PT, R2, R3, PT ;  /* 0x000000030200720c */ /* 0x000fc60003f05270 */
[----:B------:R-:W3:Y:S01]  /*0a60*/  LDC R16, c[0x0][0x378] ;  /* 0x0000de00ff107b82 */ /* 0x000ee20000000800 */
[----:B------:R-:W-:-:S07]  /*0a70*/  ISETP.LT.AND P0, PT, R2, RZ, P0 ;  /* 0x000000ff0200720c */ /* 0x000fce0000701270 */
[----:B------:R-:W4:Y:S08]  /*0a80*/  LDC R12, c[0x0][0x770] ;  /* 0x0001dc00ff0c7b82 */ /* 0x000f300000000800 */
[----:B------:R-:W1:Y:S01]  /*0a90*/  LDC R11, c[0x0][0x76c] ;  /* 0x0001db00ff0b7b82 */ /* 0x000e620000000800 */
[----:B--2---:R-:W-:Y:S01]  /*0aa0*/  IMAD R7, R0, R7, RZ ;  /* 0x0000000700077224 */ /* 0x004fe200078e02ff */
[----:B------:R-:W-:-:S02]  /*0ab0*/  SHF.R.S32.HI R0, RZ, 0x7, R17 ;  /* 0x00000007ff007819 */ /* 0x000fc40000011411 */
[----:B------:R-:W-:-:S03]  /*0ac0*/  LEA.HI.SX32 R17, R17, 0xffffffff, 0x19 ;  /* 0xffffffff11117811 */ /* 0x000fc600078fcaff */
[----:B------:R-:W-:Y:S01]  /*0ad0*/  @!P0 IMAD.MOV R17, RZ, RZ, R0 ;  /* 0x000000ffff118224 */ /* 0x000fe200078e0200 */
[----:B------:R-:W2:Y:S01]  /*0ae0*/  LDC.64 R8, c[0x0][0x760] ;  /* 0x0001d800ff087b82 */ /* 0x000ea20000000a00 */
[----:B---3--:R-:W-:Y:S02]  /*0af0*/  IMAD R16, R7, R16, RZ ;  /* 0x0000001007107224 */ /* 0x008fe400078e02ff */
[----:B------:R-:W-:-:S05]  /*0b00*/  IMAD.MOV.U32 R0, RZ, RZ, 0x1 ;  /* 0x00000001ff007424 */ /* 0x000fca00078e00ff */
[----:B------:R-:W3:Y:S02]  /*0b10*/  LDC.64 R2, c[0x0][0x778] ;  /* 0x0001de00ff027b82 */ /* 0x000ee40000000a00 */
.L_x_10:
[----:B------:R-:W-:-:S13]  /*0b20*/  ISETP.GE.AND P0, PT, R4, R17, PT ;  /* 0x000000110400720c */ /* 0x000fda0003f06270 */
[----:B------:R-:W-:Y:S05]  /*0b30*/  @P0 BRA `(.L_x_6) ;  /* 0x0000000000940947 */ /* 0x000fea0003800000 */
[----:B------:R-:W-:-:S04]  /*0b40*/  SHF.L.U32 R7, R4, 0x7, RZ ;  /* 0x0000000704077819 */ /* 0x000fc800000006ff */
[----:B------:R-:W-:-:S13]  /*0b50*/  ISETP.GE.AND P0, PT, R7, R15, PT ;  /* 0x0000000f0700720c */ /* 0x000fda0003f06270 */
[----:B------:R-:W-:Y:S05]  /*0b60*/  @!P0 BRA `(.L_x_7) ;  /* 0x0000000000388947 */ /* 0x000fea0003800000 */
[----:B------:R-:W-:Y:S01]  /*0b70*/  VIADD R13, R6, 0x1 ;  /* 0x00000001060d7836 */ /* 0x000fe20000000000 */
[----:B------:R-:W-:-:S04]  /*0b80*/  MOV R6, 0xffffffff ;  /* 0xffffffff00067802 */ /* 0x000fc80000000f00 */
[----:B------:R-:W-:-:S13]  /*0b90*/  ISETP.GT.U32.AND P0, PT, R13, 0x1f, PT ;  /* 0x0000001f0d00780c */ /* 0x000fda0003f04070 */
[----:B------:R-:W-:Y:S05]  /*0ba0*/  @P0 BRA `(.L_x_8) ;  /* 0x0000000000240947 */ /* 0x000fea0003800000 */
[----:B------:R-:W-:Y:S01]  /*0bb0*/  ISETP.GT.AND P0, PT, R18, R7, PT ;  /* 0x000000071200720c */ /* 0x000fe20003f04270 */
[----:B------:R-:W-:-:S05]  /*0bc0*/  IMAD.MOV.U32 R6, RZ, RZ, -0x1 ;  /* 0xffffffffff067424 */ /* 0x000fca00078e00ff */
[----:B------:R-:W-:-:S07]  /*0bd0*/  SHF.L.U32 R6, R6, R13, RZ ;  /* 0x0000000d06067219 */ /* 0x000fce00000006ff */
[----:B------:R-:W-:-:S04]  /*0be0*/  VOTE.ANY R7, PT, P0 ;  /* 0x0000000000077806 */ /* 0x000fc800000e0100 */
[----:B------:R-:W-:-:S05]  /*0bf0*/  LOP3.LUT P0, R7, R7, RZ, R6, 0xa0, !PT ;  /* 0x000000ff07077212 */ /* 0x000fca000780a006 */
[----:B------:R-:W-:-:S05]  /*0c00*/  VIADD R6, R7, 0xffffffff ;  /* 0xffffffff07067836 */ /* 0x000fca0000000000 */
[----:B------:R-:W-:-:S04]  /*0c10*/  LOP3.LUT R7, R7, R6, RZ, 0xc, !PT ;  /* 0x0000000607077212 */ /* 0x000fc800078e0cff */
[----:B------:R-:W5:Y:S02]  /*0c20*/  POPC R6, R7 ;  /* 0x0000000700067309 */ /* 0x000f640000000000 */
[----:B-----5:R-:W-:-:S07]  /*0c30*/  SEL R6, R6, 0xffffffff, P0 ;  /* 0xffffffff06067807 */ /* 0x020fce0000000000 */
.L_x_8:
[----:B------:R4:W3:Y:S02]  /*0c40*/  SHFL.IDX PT, R15, R18, R6, 0x1f ;  /* 0x00001f06120f7589 */ /* 0x0008e400000e0000 */
.L_x_7:
[----:B------:R-:W5:Y:S01]  /*0c50*/  S2R R13, SR_CgaCtaId ;  /* 0x00000000000d7919 */ /* 0x000f620000008800 */
[----:B------:R-:W-:Y:S01]  /*0c60*/  MOV R14, 0x400 ;  /* 0x00000400000e7802 */ /* 0x000fe20000000f00 */
[----:B------:R-:W-:-:S03]  /*0c70*/  IMAD.U32 R21, R0, -0x80000000, RZ ;  /* 0x8000000000157824 */ /* 0x000fc600078e00ff */
[----:B-----5:R-:W-:-:S05]  /*0c80*/  LEA R13, R13, R14, 0x18 ;  /* 0x0000000e0d0d7211 */ /* 0x020fca00078ec0ff */
[----:B------:R-:W-:-:S04]  /*0c90*/  IMAD R14, R10, 0x8, R13 ;  /* 0x000000080a0e7824 */ /* 0x000fc800078e020d */
[----:B------:R-:W5:Y:S02]  /*0ca0*/  SYNCS.PHASECHK.TRANS64.TRYWAIT P0, [R14+URZ+0x80], R21 ;  /* 0x000080150e0075a7 */ /* 0x000f6400080011ff */
[----:B-----5:R-:W-:Y:S05]  /*0cb0*/  @!P0 BRA `(.L_x_9) ;  /* 0x0000003800e08947 */ /* 0x020fea0003800000 */
.L_x_57:
[----:B------:R-:W-:Y:S01]  /*0cc0*/  ELECT P0, URZ, PT ;  /* 0x0000000000ff782f */ /* 0x000fe20003800000 */
[----:B------:R-:W-:-:S12]  /*0cd0*/  IMAD.MOV.U32 R7, RZ, RZ, 0x1 ;  /* 0x00000001ff077424 */ /* 0x000fd800078e00ff */
[C---:B------:R-:W-:Y:S02]  /*0ce0*/  @P0 IMAD R13, R10.reuse, 0x10, R13 ;  /* 0x000000100a0d0824 */ /* 0x040fe400078e020d */
[----:B------:R-:W-:-:S03]  /*0cf0*/  VIADD R10, R10, 0x1 ;  /* 0x000000010a0a7836 */ /* 0x000fc60000000000 */
[----:B------:R4:W-:Y:S02]  /*0d00*/  @P0 STS.128 [R13+0x31c10], R4 ;  /* 0x031c10040d000388 */ /* 0x0009e40000000c00 */
[----:B------:R-:W-:Y:S01]  /*0d10*/  ISETP.NE.AND P0, PT, R10, 0x2, PT ;  /* 0x000000020a00780c */ /* 0x000fe20003f05270 */
[----:B------:R5:W-:Y:S06]  /*0d20*/  MEMBAR.ALL.CTA ;  /* 0x0000000000007992 */ /* 0x000bec0000008000 */
[----:B-----5:R-:W5:Y:S01]  /*0d30*/  FENCE.VIEW.ASYNC.S ;  /* 0x00000000000073c6 */ /* 0x020f620000000000 */
[----:B----4-:R-:W-:-:S02]  /*0d40*/  SEL R21, RZ, 0x1, P0 ;  /* 0x00000001ff157807 */ /* 0x010fc40000000000 */
[----:B------:R-:W-:Y:S02]  /*0d50*/  SEL R10, R10, RZ, P0 ;  /* 0x000000ff0a0a7207 */ /* 0x000fe40000000000 */
[----:B------:R-:W-:Y:S01]  /*0d60*/  LOP3.LUT R0, R0, R21, RZ, 0x3c, !PT ;  /* 0x0000001500007212 */ /* 0x000fe200078e3cff */
[----:B-----5:R-:W-:Y:S06]  /*0d70*/  BAR.SYNC.DEFER_BLOCKING 0x4, 0x20 ;  /* 0x0100800000007b1d */ /* 0x020fec0000010000 */
[----:B------:R4:W-:Y:S02]  /*0d80*/  SYNCS.ARRIVE.TRANS64.ART0 RZ, [R14+URZ+0x70], R7 ;  /* 0x000070070eff79a7 */ /* 0x0009e400085000ff */
.L_x_6:
[----:B------:R-:W-:-:S04]  /*0d90*/  IMAD.IADD R19, R16, 0x1, R19 ;  /* 0x0000000110137824 */ /* 0x000fc800078e0213 */
[C---:B--2---:R-:W-:Y:S01]  /*0da0*/  IMAD.HI.U32 R5, R19.reuse, R9, RZ ;  /* 0x0000000913057227 */ /* 0x044fe200078e00ff */
[----:B------:R-:W-:-:S03]  /*0db0*/  ISETP.GE.AND P0, PT, R19, 0x400, PT ;  /* 0x000004001300780c */ /* 0x000fc60003f06270 */
[----:B------:R-:W-:-:S05]  /*0dc0*/  IMAD.IADD R4, R19, 0x1, -R5 ;  /* 0x0000000113047824 */ /* 0x000fca00078e0a05 */
[----:B------:R-:W-:-:S04]  /*0dd0*/  SHF.R.U32.HI R4, RZ, UR8, R4 ;  /* 0x00000008ff047c19 */ /* 0x000fc80008011604 */
[----:B------:R-:W-:-:S04]  /*0de0*/  IADD3 R4, PT, PT, R5, R4, RZ ;  /* 0x0000000405047210 */ /* 0x000fc80007ffe0ff */
[----:B----4-:R-:W-:-:S05]  /*0df0*/  SHF.R.U32.HI R14, RZ, UR10, R4 ;  /* 0x0000000aff0e7c19 */ /* 0x010fca0008011604 */
[----:B------:R-:W-:-:S04]  /*0e00*/  IMAD.MOV R14, RZ, RZ, -R14 ;  /* 0x000000ffff0e7224 */ /* 0x000fc800078e0a0e */
[----:B------:R-:W-:-:S04]  /*0e10*/  IMAD R14, R8, R14, R19 ;  /* 0x0000000e080e7224 */ /* 0x000fc800078e0213 */
[----:B---3--:R-:W-:-:S05]  /*0e20*/  IMAD.HI.U32 R5, R14, R3, RZ ;  /* 0x000000030e057227 */ /* 0x008fca00078e00ff */
[----:B------:R-:W-:-:S04]  /*0e30*/  IADD3 R4, PT, PT, R14, -R5, RZ ;  /* 0x800000050e047210 */ /* 0x000fc80007ffe0ff */
[----:B------:R-:W-:-:S05]  /*0e40*/  SHF.R.U32.HI R4, RZ, UR7, R4 ;  /* 0x00000007ff047c19 */ /* 0x000fca0008011604 */
[----:B------:R-:W-:-:S05]  /*0e50*/  IMAD.IADD R4, R5, 0x1, R4 ;  /* 0x0000000105047824 */ /* 0x000fca00078e0204 */
[----:B------:R-:W-:-:S05]  /*0e60*/  SHF.R.U32.HI R7, RZ, UR13, R4 ;  /* 0x0000000dff077c19 */ /* 0x000fca0008011604 */
[----:B------:R-:W-:-:S05]  /*0e70*/  IMAD.HI.U32 R5, R7, R12, RZ ;  /* 0x0000000c07057227 */ /* 0x000fca00078e00ff */
[----:B------:R-:W-:-:S04]  /*0e80*/  IADD3 R4, PT, PT, R7, -R5, RZ ;  /* 0x8000000507047210 */ /* 0x000fc80007ffe0ff */
[----:B------:R-:W-:-:S05]  /*0e90*/  SHF.R.U32.HI R4, RZ, UR17, R4 ;  /* 0x00000011ff047c19 */ /* 0x000fca0008011604 */
[----:B------:R-:W-:Y:S01]  /*0ea0*/  IMAD.IADD R4, R5, 0x1, R4 ;  /* 0x0000000105047824 */ /* 0x000fe200078e0204 */
[----:B------:R-:W-:-:S04]  /*0eb0*/  IADD3 R5, PT, PT, -R7, RZ, RZ ;  /* 0x000000ff07057210 */ /* 0x000fc80007ffe1ff */
[----:B------:R-:W-:Y:S01]  /*0ec0*/  SHF.R.U32.HI R4, RZ, UR16, R4 ;  /* 0x00000010ff047c19 */ /* 0x000fe20008011604 */
[----:B------:R-:W-:-:S03]  /*0ed0*/  IMAD R5, R2, R5, R14 ;  /* 0x0000000502057224 */ /* 0x000fc600078e020e */
[----:B------:R-:W-:-:S05]  /*0ee0*/  IADD3 R4, PT, PT, -R4, RZ, RZ ;  /* 0x000000ff04047210 */ /* 0x000fca0007ffe1ff */
[----:B-1----:R-:W-:Y:S01]  /*0ef0*/  IMAD R4, R11, R4, R7 ;  /* 0x000000040b047224 */ /* 0x002fe200078e0207 */
[----:B------:R-:W-:Y:S06]  /*0f00*/  @!P0 BRA `(.L_x_10) ;  /* 0xfffffffc00048947 */ /* 0x000fec000383ffff */
.L_x_5:
[----:B------:R-:W3:Y:S01]  /*0f10*/  S2R R3, SR_CgaCtaId ;  /* 0x0000000000037919 */ /* 0x000ee20000008800 */
[----:B--2---:R-:W-:Y:S01]  /*0f20*/  MOV R2, 0x400 ;  /* 0x0000040000027802 */ /* 0x004fe20000000f00 */
[----:B------:R-:W-:Y:S01]  /*0f30*/  IMAD.U32 R6, R0, -0x80000000, RZ ;  /* 0x8000000000067824 */ /* 0x000fe200078e00ff */
[C---:B------:R-:W-:Y:S01]  /*0f40*/  ISETP.NE.AND P0, PT, R10.reuse, 0x1, PT ;  /* 0x000000010a00780c */ /* 0x040fe20003f05270 */
[----:B------:R-:W-:-:S05]  /*0f50*/  VIADD R8, R10, 0x2 ;  /* 0x000000020a087836 */ /* 0x000fca0000000000 */
[----:B------:R-:W-:Y:S02]  /*0f60*/  SEL R8, R8, 0x1, P0 ;  /* 0x0000000108087807 */ /* 0x000fe40000000000 */
[----:B---3--:R-:W-:-:S05]  /*0f70*/  LEA R3, R3, R2, 0x18 ;  /* 0x0000000203037211 */ /* 0x008fca00078ec0ff */
[----:B------:R-:W-:-:S04]  /*0f80*/  IMAD R2, R10, 0x8, R3 ;  /* 0x000000080a027824 */ /* 0x000fc800078e0203 */
[----:B------:R-:W2:Y:S02]  /*0f90*/  SYNCS.PHASECHK.TRANS64.TRYWAIT P1, [R2+URZ+0x80], R6 ;  /* 0x00008006020075a7 */ /* 0x000ea400080211ff */
[----:B--2---:R-:W-:Y:S05]  /*0fa0*/  @!P1 BRA `(.L_x_11) ;  /* 0x00000038003c9947 */ /* 0x004fea0003800000 */
.L_x_59:
[----:B------:R-:W-:Y:S02]  /*0fb0*/  ELECT P2, URZ, PT ;  /* 0x0000000000ff782f */ /* 0x000fe40003840000 */
[----:B------:R-:W-:Y:S01]  /*0fc0*/  ISETP.NE.AND P0, PT, R8, 0x2, PT ;  /* 0x000000020800780c */ /* 0x000fe20003f05270 */
[----:B--2---:R-:W-:-:S03]  /*0fd0*/  IMAD.MOV.U32 R7, RZ, RZ, RZ ;  /* 0x000000ffff077224 */ /* 0x004fc600078e00ff */
[----:B------:R-:W-:Y:S02]  /*0fe0*/  ISETP.EQ.XOR P1, PT, R10, 0x1, !P0 ;  /* 0x000000010a00780c */ /* 0x000fe40004722a70 */
[----:B------:R-:W-:Y:S02]  /*0ff0*/  SEL R8, R8, RZ, P0 ;  /* 0x000000ff08087207 */ /* 0x000fe40000000000 */
[----:B------:R-:W-:-:S03]  /*1000*/  SEL R9, RZ, 0x1, !P1 ;  /* 0x00000001ff097807 */ /* 0x000fc60004800000 */
[--C-:B------:R-:W-:Y:S01]  /*1010*/  IMAD R8, R8, 0x8, R3.reuse ;  /* 0x0000000808087824 */ /* 0x100fe200078e0203 */
[----:B------:R-:W-:Y:S01]  /*1020*/  LOP3.LUT R9, R0, R9, RZ, 0x3c, !PT ;  /* 0x0000000900097212 */ /* 0x000fe200078e3cff */
[----:B------:R-:W-:Y:S02]  /*1030*/  @P2 IMAD R10, R10, 0x10, R3 ;  /* 0x000000100a0a2824 */ /* 0x000fe400078e0203 */
[----:B------:R-:W-:Y:S02]  /*1040*/  @P2 IMAD.MOV.U32 R6, RZ, RZ, -0x1 ;  /* 0xffffffffff062424 */ /* 0x000fe400078e00ff */
[----:B------:R-:W-:Y:S02]  /*1050*/  IMAD.MOV.U32 R3, RZ, RZ, 0x1 ;  /* 0x00000001ff037424 */ /* 0x000fe400078e00ff */
[----:B------:R-:W-:Y:S01]  /*1060*/  IMAD.U32 R12, R9, -0x80000000, RZ ;  /* 0x80000000090c7824 */ /* 0x000fe200078e00ff */
[----:B------:R2:W-:Y:S01]  /*1070*/  @P2 STS.128 [R10+0x31c10], R4 ;  /* 0x031c10040a002388 */ /* 0x0005e20000000c00 */
[----:B------:R3:W-:Y:S06]  /*1080*/  MEMBAR.ALL.CTA ;  /* 0x0000000000007992 */ /* 0x0007ec0000008000 */
[----:B---3--:R-:W3:Y:S02]  /*1090*/  FENCE.VIEW.ASYNC.S ;  /* 0x00000000000073c6 */ /* 0x008ee40000000000 */
[----:B---3--:R-:W-:Y:S06]  /*10a0*/  BAR.SYNC.DEFER_BLOCKING 0x4, 0x20 ;  /* 0x0100800000007b1d */ /* 0x008fec0000010000 */
[----:B------:R2:W-:Y:S01]  /*10b0*/  SYNCS.ARRIVE.TRANS64.ART0 RZ, [R2+URZ+0x70], R3 ;  /* 0x0000700302ff79a7 */ /* 0x0005e200085000ff */
[----:B------:R-:W3:Y:S02]  /*10c0*/  SYNCS.PHASECHK.TRANS64.TRYWAIT P0, [R8+URZ+0x80], R12 ;  /* 0x0000800c080075a7 */ /* 0x000ee400080011ff */
[----:B--23--:R-:W-:Y:S05]  /*10d0*/  @!P0 BRA `(.L_x_12) ;  /* 0x0000003800088947 */ /* 0x00cfea0003800000 */
.L_x_4:
[----:B------:R-:W-:-:S13]  /*10e0*/  ISETP.NE.AND P0, PT, R121, 0x5, PT ;  /* 0x000000057900780c */ /* 0x000fda0003f05270 */
[----:B------:R-:W-:Y:S05]  /*10f0*/  @P0 BRA `(.L_x_13) ;  /* 0x0000000400f80947 */ /* 0x000fea0003800000 */
[----:B------:R-:W3:Y:S01]  /*1100*/  S2UR UR23, SR_CgaCtaId ;  /* 0x00000000001779c3 */ /* 0x000ee20000008800 */
[----:B------:R-:W-:Y:S02]  /*1110*/  UMOV UR4, 0x400 ;  /* 0x0000040000047882 */ /* 0x000fe40000000000 */
[----:B---3--:R-:W-:-:S09]  /*1120*/  ULEA UR23, UR23, UR4, 0x18 ;  /* 0x0000000417177291 */ /* 0x008fd2000f8ec0ff */
[----:B------:R-:W3:Y:S02]  /*1130*/  SYNCS.PHASECHK.TRANS64.TRYWAIT P0, [UR23+0x70], RZ ;  /* 0x000070ffff0075a7 */ /* 0x000ee40008001117 */
[----:B---3--:R-:W-:Y:S05]  /*1140*/  @!P0 BRA `(.L_x_14) ;  /* 0x0000003800048947 */ /* 0x008fea0003800000 */
.L_x_62:
[----:B------:R-:W4:Y:S01]  /*1150*/  LDS.128 R4, [UR23+0x31c10] ;  /* 0x031c1017ff047984 */ /* 0x000f220008000c00 */
[----:B---3--:R-:W-:Y:S01]  /*1160*/  HFMA2 R0, -RZ, RZ, 0, 5.9604644775390625e-08 ;  /* 0x00000001ff007431 */ /* 0x008fe200000001ff */
[----:B------:R-:W-:Y:S01]  /*1170*/  UMOV UR31, 0x1 ;  /* 0x00000001001f7882 */ /* 0x000fe20000000000 */
[----:B------:R-:W-:Y:S01]  /*1180*/  UMOV UR30, URZ ;  /* 0x000000ff001e7c82 */ /* 0x000fe20008000000 */
[----:B------:R3:W-:Y:S06]  /*1190*/  MEMBAR.ALL.CTA ;  /* 0x0000000000007992 */ /* 0x0007ec0000008000 */
[----:B---3--:R-:W3:Y:S02]  /*11a0*/  FENCE.VIEW.ASYNC.S ;  /* 0x00000000000073c6 */ /* 0x008ee40000000000 */
[----:B---3--:R3:W-:Y:S01]  /*11b0*/  SYNCS.ARRIVE.TRANS64.ART0 RZ, [UR23+0x80], R0 ;  /* 0x00008000ffff79a7 */ /* 0x0087e20008500017 */
[----:B----4-:R-:W-:-:S13]  /*11c0*/  ISETP.NE.AND P0, PT, R7, 0x1, PT ;  /* 0x000000010700780c */ /* 0x010fda0003f05270 */
[----:B---3--:R-:W-:Y:S05]  /*11d0*/  @P0 BRA `(.L_x_15) ;  /* 0x0000000400600947 */ /* 0x008fea0003800000 */
[----:B------:R-:W3:Y:S01]  /*11e0*/  LDCU.64 UR4, c[0x0][0x348] ;  /* 0x00006900ff0477ac */ /* 0x000ee20008000a00 */
[----:B------:R-:W-:Y:S01]  /*11f0*/  R2UR UR20, R4 ;  /* 0x00000000041472ca */ /* 0x000fe200000e0000 */
[----:B--2---:R-:W-:Y:S01]  /*1200*/  IMAD.MOV.U32 R8, RZ, RZ, 0x1 ;  /* 0x00000001ff087424 */ /* 0x004fe200078e00ff */
[----:B------:R-:W-:Y:S01]  /*1210*/  R2UR UR12, R5 ;  /* 0x00000000050c72ca */ /* 0x000fe200000e0000 */
[----:B------:R-:W-:Y:S01]  /*1220*/  IMAD.MOV.U32 R2, RZ, RZ, RZ ;  /* 0x000000ffff027224 */ /* 0x000fe200078e00ff */
[----:B------:R-:W-:Y:S01]  /*1230*/  R2UR UR28, R6 ;  /* 0x00000000061c72ca */ /* 0x000fe200000e0000 */
[----:B------:R-:W-:Y:S01]  /*1240*/  UMOV UR31, 0x1 ;  /* 0x00000001001f7882 */ /* 0x000fe20000000000 */
[----:B------:R-:W-:Y:S01]  /*1250*/  UMOV UR30, URZ ;  /* 0x000000ff001e7c82 */ /* 0x000fe20008000000 */
[----:B------:R-:W-:Y:S01]  /*1260*/  UMOV UR18, URZ ;  /* 0x000000ff00127c82 */ /* 0x000fe20008000000 */
[----:B------:R-:W-:Y:S01]  /*1270*/  UMOV UR10, URZ ;  /* 0x000000ff000a7c82 */ /* 0x000fe20008000000 */
[----:B---3--:R-:W-:-:S02]  /*1280*/  UIADD3 UR38, UP3, UPT, UR4, 0x40, URZ ;  /* 0x0000004004267890 */ /* 0x008fc4000ff7e0ff */
[----:B------:R-:W-:Y:S02]  /*1290*/  UIADD3 UR36, UP2, UPT, UR4, 0xc0, URZ ;  /* 0x000000c004247890 */ /* 0x000fe4000ff5e0ff */
[----:B------:R-:W-:Y:S02]  /*12a0*/  UIADD3 UR34, UP1, UPT, UR4, 0x140, URZ ;  /* 0x0000014004227890 */ /* 0x000fe4000ff3e0ff */
[----:B------:R-:W-:Y:S02]  /*12b0*/  UIADD3 UR32, UP0, UPT, UR4, 0x1c0, URZ ;  /* 0x000001c004207890 */ /* 0x000fe4000ff1e0ff */
[----:B------:R-:W-:Y:S02]  /*12c0*/  UIADD3.X UR39, UPT, UPT, URZ, UR5, URZ, UP3, !UPT ;  /* 0x00000005ff277290 */ /* 0x000fe40009ffe4ff */
[----:B------:R-:W-:Y:S02]  /*12d0*/  UIADD3.X UR37, UPT, UPT, URZ, UR5, URZ, UP2, !UPT ;  /* 0x00000005ff257290 */ /* 0x000fe400097fe4ff */
[----:B------:R-:W-:-:S02]  /*12e0*/  UIADD3.X UR35, UPT, UPT, URZ, UR5, URZ, UP1, !UPT ;  /* 0x00000005ff237290 */ /* 0x000fc40008ffe4ff */
[----:B------:R-:W-:-:S12]  /*12f0*/  UIADD3.X UR33, UPT, UPT, URZ, UR5, URZ, UP0, !UPT ;  /* 0x00000005ff217290 */ /* 0x000fd800087fe4ff */
.L_x_20:
[----:B------:R-:W-:Y:S01]  /*1300*/  USHF.L.U32 UR4, UR31, 0x1f, URZ ;  /* 0x0000001f1f047899 */ /* 0x000fe200080006ff */
[----:B------:R-:W-:Y:S01]  /*1310*/  HFMA2 R3, -RZ, RZ, 0, -0.00048828125 ;  /* 0x00009000ff037431 */ /* 0x000fe200000001ff */
[----:B------:R-:W-:Y:S02]  /*1320*/  ULEA UR5, UR30, UR23, 0x3 ;  /* 0x000000171e057291 */ /* 0x000fe4000f8e18ff */
[----:B------:R-:W-:Y:S02]  /*1330*/  USHF.L.U32 UR7, UR20, 0x7, URZ ;  /* 0x0000000714077899 */ /* 0x000fe400080006ff */
[----:B------:R-:W-:Y:S01]  /*1340*/  MOV R0, UR4 ;  /* 0x0000000400007c02 */ /* 0x000fe20008000f00 */
[----:B------:R-:W-:Y:S01]  /*1350*/  USHF.L.U32 UR27, UR12, 0x7, URZ ;  /* 0x000000070c1b7899 */ /* 0x000fe200080006ff */
[----:B------:R-:W-:-:S03]  /*1360*/  UMOV UR29, URZ ;  /* 0x000000ff001d7c82 */ /* 0x000fc60008000000 */
[----:B--2---:R2:W3:Y:S08]  /*1370*/  SYNCS.PHASECHK.TRANS64.TRYWAIT P2, [UR5+0x28], R0 ;  /* 0x00002800ff0075a7 */ /* 0x0044f00008041105 */
.L_x_18:
[----:B----4-:R-:W-:Y:S02]  /*1380*/  USHF.L.U32 UR6, UR29, 0x8, URZ ;  /* 0x000000081d067899 */ /* 0x010fe400080006ff */
[----:B------:R-:W-:Y:S02]  /*1390*/  ULEA UR5, UR30, UR23, 0x3 ;  /* 0x000000171e057291 */ /* 0x000fe4000f8e18ff */
[----:B------:R-:W-:Y:S02]  /*13a0*/  ULEA UR8, UR30, UR23, 0xb ;  /* 0x000000171e087291 */ /* 0x000fe4000f8e58ff */
[----:B------:R-:W-:Y:S02]  /*13b0*/  USHF.L.U32 UR24, UR30, 0xf, URZ ;  /* 0x0000000f1e187899 */ /* 0x000fe400080006ff */
[----:B------:R-:W-:Y:S02]  /*13c0*/  UIADD3 UR4, UPT, UPT, UR30, 0x1, URZ ;  /* 0x000000011e047890 */ /* 0x000fe4000fffe0ff */
[----:B------:R-:W-:-:S02]  /*13d0*/  UIADD3 UR16, UPT, UPT, UR8, 0x2cc00, URZ ;  /* 0x0002cc0008107890 */ /* 0x000fc4000fffe0ff */
[----:B------:R-:W-:Y:S02]  /*13e0*/  UISETP.GT.U32.AND UP0, UPT, UR29, 0xe, UPT ;  /* 0x0000000e1d00788c */ /* 0x000fe4000bf04070 */
[----:B------:R-:W-:Y:S02]  /*13f0*/  USHF.L.U32 UR19, UR29, 0x2, URZ ;  /* 0x000000021d137899 */ /* 0x000fe400080006ff */
[----:B------:R-:W-:Y:S02]  /*1400*/  ULEA.HI.SX32 UR24, UR24, UR23, 0x1f ;  /* 0x0000001718187291 */ /* 0x000fe4000f8ffaff */
[----:B------:R-:W-:Y:S02]  /*1410*/  UIADD3 UR8, UPT, UPT, UR8, 0x2f400, URZ ;  /* 0x0002f40008087890 */ /* 0x000fe4000fffe0ff */
[----:B------:R-:W-:Y:S01]  /*1420*/  UISETP.NE.AND UP1, UPT, UR4, 0x5, UPT ;  /* 0x000000050400788c */ /* 0x000fe2000bf25270 */
[----:B------:R-:W-:Y:S01]  /*1430*/  UMOV UR13, UR28 ;  /* 0x0000001c000d7c82 */ /* 0x000fe20008000000 */
[----:B------:R-:W-:Y:S01]  /*1440*/  UMOV UR25, UR5 ;  /* 0x0000000500197c82 */ /* 0x000fe20008000000 */
[----:B------:R-:W-:Y:S01]  /*1450*/  UMOV UR26, UR6 ;  /* 0x00000006001a7c82 */ /* 0x000fe20008000000 */
[----:B------:R-:W-:Y:S01]  /*1460*/  UMOV UR17, UR5 ;  /* 0x0000000500117c82 */ /* 0x000fe20008000000 */
[----:B------:R-:W-:Y:S01]  /*1470*/  UMOV UR9, UR5 ;  /* 0x0000000500097c82 */ /* 0x000fe20008000000 */
[----:B--23--:R-:W-:Y:S05]  /*1480*/  @P2 BRA `(.L_x_16) ;  /* 0x0000000000102947 */ /* 0x00cfea0003800000 */
[----:B------:R-:W-:-:S06]  /*1490*/  USHF.L.U32 UR11, UR31, 0x1f, URZ ;  /* 0x0000001f1f0b7899 */ /* 0x000fcc00080006ff */
[----:B--2---:R-:W-:-:S04]  /*14a0*/  MOV R0, UR11 ;  /* 0x0000000b00007c02 */ /* 0x004fc80008000f00 */
[----:B------:R-:W2:Y:S02]  /*14b0*/  SYNCS.PHASECHK.TRANS64.TRYWAIT P0, [UR5+0x28], R0 ;  /* 0x00002800ff0075a7 */ /* 0x000ea40008001105 */
[----:B--2---:R-:W-:Y:S05]  /*14c0*/  @!P0 BRA `(.L_x_17) ;  /* 0x00000034003c8947 */ /* 0x004fea0003800000 */
.L_x_16:
[----:B------:R-:W-:Y:S02]  /*14d0*/  ELECT P1, URZ, PT ;  /* 0x0000000000ff782f */ /* 0x000fe40003820000 */
[----:B------:R-:W-:Y:S01]  /*14e0*/  PLOP3.LUT P0, PT, PT, PT, UP0, 0x80, 0x8 ;  /* 0x000000000008781c */ /* 0x000fe20003f0f008 */
[----:B------:R-:W-:Y:S01]  /*14f0*/  USEL UR11, URZ, 0x1, UP1 ;  /* 0x00000001ff0b7887 */ /* 0x000fe20008800000 */
[----:B------:R-:W-:Y:S01]  /*1500*/  PLOP3.LUT P2, PT, PT, PT, PT, 0x80, 0x8 ;  /* 0x000000000008781c */ /* 0x000fe20003f4f070 */
[----:B------:R-:W-:Y:S02]  /*1510*/  USEL UR30, UR4, URZ, UP1 ;  /* 0x000000ff041e7287 */ /* 0x000fe40008800000 */
[----:B------:R-:W-:Y:S02]  /*1520*/  ULOP3.LUT UR31, UR31, UR11, URZ, 0x3c, !UPT ;  /* 0x0000000b1f1f7292 */ /* 0x000fe4000f8e3cff */
[----:B------:R-:W-:Y:S02]  /*1530*/  UIADD3 UR4, UPT, UPT, UR24, 0x4c00, URZ ;  /* 0x00004c0018047890 */ /* 0x000fe4000fffe0ff */
[----:B------:R-:W-:-:S02]  /*1540*/  UIADD3 UR24, UPT, UPT, UR24, 0x18c00, URZ ;  /* 0x00018c0018187890 */ /* 0x000fc4000fffe0ff */
[----:B------:R-:W-:Y:S01]  /*1550*/  @!UP0 USHF.L.U32 UR21, UR31, 0x1f, URZ ;  /* 0x0000001f1f158899 */ /* 0x000fe200080006ff */
[----:B------:R4:W-:Y:S01]  /*1560*/  @P1 SYNCS.ARRIVE.TRANS64 RZ, [UR5], R3 ;  /* 0x00000003ffff19a7 */ /* 0x0009e20008000005 */
[----:B------:R-:W-:Y:S01]  /*1570*/  @!UP0 ULEA UR22, UR30, UR23, 0x3 ;  /* 0x000000171e168291 */ /* 0x000fe2000f8e18ff */
[----:B------:R-:W-:Y:S02]  /*1580*/  UMOV UR11, UR19 ;  /* 0x00000013000b7c82 */ /* 0x000fe40008000000 */
[----:B------:R4:W-:Y:S01]  /*1590*/  UTMALDG.2D [UR4], [UR38], desc[URZ] ;  /* 0x0000ff04260075b4 */ /* 0x0009e20008009000 */
[----:B--2---:R-:W-:Y:S01]  /*15a0*/  IMAD.U32 R0, RZ, RZ, UR21 ;  /* 0x00000015ff007e24 */ /* 0x004fe2000f8e00ff */
[----:B------:R-:W-:-:S04]  /*15b0*/  UIADD3 UR29, UPT, UPT, UR29, 0x1, URZ ;  /* 0x000000011d1d7890 */ /* 0x000fc8000fffe0ff */
[----:B------:R-:W-:Y:S01]  /*15c0*/  UISETP.NE.AND UP0, UPT, UR29, 0x10, UPT ;  /* 0x000000101d00788c */ /* 0x000fe2000bf05270 */
[----:B------:R4:W-:Y:S01]  /*15d0*/  UTMALDG.3D [UR24], [UR36], desc[URZ] ;  /* 0x0000ff18240075b4 */ /* 0x0009e20008011000 */
[----:B------:R4:W-:Y:S01]  /*15e0*/  UTMALDG.3D [UR16], [UR34], desc[URZ] ;  /* 0x0000ff10220075b4 */ /* 0x0009e20008011000 */
[----:B------:R4:W-:Y:S01]  /*15f0*/  UTMALDG.4D [UR8], [UR32], desc[URZ] ;  /* 0x0000ff08200075b4 */ /* 0x0009e20008019000 */
[----:B------:R4:W2:Y:S05]  /*1600*/  @!P0 SYNCS.PHASECHK.TRANS64.TRYWAIT P2, [UR22+0x28], R0 ;  /* 0x00002800ff0085a7 */ /* 0x0008aa0008041116 */
[----:B------:R-:W-:Y:S05]  /*1610*/  BRA.U UP0, `(.L_x_18) ;  /* 0xfffffffd00587547 */ /* 0x000fea000b83ffff */
[----:B----4-:R-:W-:Y:S02]  /*1620*/  LEA R3, R8, UR23, 0x3 ;  /* 0x0000001708037c11 */ /* 0x010fe4000f8e18ff */
[----:B------:R-:W-:-:S04]  /*1630*/  SHF.L.U32 R4, R2, 0x1f, RZ ;  /* 0x0000001f02047819 */ /* 0x000fc800000006ff */
[----:B------:R-:W3:Y:S02]  /*1640*/  SYNCS.PHASECHK.TRANS64.TRYWAIT P0, [R3+URZ+0x70], R4 ;  /* 0x00007004030075a7 */ /* 0x000ee400080011ff */
[----:B---3--:R-:W-:Y:S05]  /*1650*/  @!P0 BRA `(.L_x_19) ;  /* 0x0000003000f88947 */ /* 0x008fea0003800000 */
.L_x_65:
[C---:B------:R-:W-:Y:S01]  /*1660*/  LEA R4, R8.reuse, UR23, 0x4 ;  /* 0x0000001708047c11 */ /* 0x040fe2000f8e20ff */
[----:B------:R-:W-:Y:S02]  /*1670*/  VIADD R8, R8, 0x1 ;  /* 0x0000000108087836 */ /* 0x000fe40000000000 */
[----:B------:R-:W-:-:S03]  /*1680*/  IMAD.MOV.U32 R0, RZ, RZ, 0x1 ;  /* 0x00000001ff007424 */ /* 0x000fc600078e00ff */
[----:B---3--:R-:W3:Y:S01]  /*1690*/  LDS.128 R4, [R4+0x31c10] ;  /* 0x031c100004047984 */ /* 0x008ee20000000c00 */
[C---:B------:R-:W-:Y:S01]  /*16a0*/  ISETP.NE.AND P1, PT, R8.reuse, 0x2, PT ;  /* 0x000000020800780c */ /* 0x040fe20003f25270 */
[----:B------:R4:W-:Y:S06]  /*16b0*/  MEMBAR.ALL.CTA ;  /* 0x0000000000007992 */ /* 0x0009ec0000008000 */
[----:B----4-:R-:W4:Y:S01]  /*16c0*/  FENCE.VIEW.ASYNC.S ;  /* 0x00000000000073c6 */ /* 0x010f220000000000 */
[----:B------:R-:W-:Y:S01]  /*16d0*/  SEL R8, R8, RZ, P1 ;  /* 0x000000ff08087207 */ /* 0x000fe20000800000 */
[----:B----4-:R4:W-:Y:S01]  /*16e0*/  SYNCS.ARRIVE.TRANS64.ART0 RZ, [R3+URZ+0x80], R0 ;  /* 0x0000800003ff79a7 */ /* 0x0109e200085000ff */
[----:B---3--:R-:W-:-:S02]  /*16f0*/  ISETP.NE.AND P0, PT, R7, 0x1, PT ;  /* 0x000000010700780c */ /* 0x008fc40003f05270 */
[----:B------:R-:W-:Y:S02]  /*1700*/  R2UR UR20, R4 ;  /* 0x00000000041472ca */ /* 0x000fe400000e0000 */
[----:B------:R-:W-:Y:S02]  /*1710*/  R2UR UR12, R5 ;  /* 0x00000000050c72ca */ /* 0x000fe400000e0000 */
[----:B------:R-:W-:Y:S02]  /*1720*/  R2UR UR28, R6 ;  /* 0x00000000061c72ca */ /* 0x000fe400000e0000 */
[----:B----4-:R-:W-:-:S04]  /*1730*/  SEL R3, RZ, 0x1, P1 ;  /* 0x00000001ff037807 */ /* 0x010fc80000800000 */
[----:B------:R-:W-:Y:S01]  /*1740*/  LOP3.LUT R2, R2, R3, RZ, 0x3c, !PT ;  /* 0x0000000302027212 */ /* 0x000fe200078e3cff */
[----:B------:R-:W-:Y:S08]  /*1750*/  @!P0 BRA `(.L_x_20) ;  /* 0xfffffff800e88947 */ /* 0x000ff0000383ffff */
.L_x_15:
[----:B------:R-:W-:Y:S02]  /*1760*/  UISETP.NE.AND UP0, UPT, UR30, 0x4, UPT ;  /* 0x000000041e00788c */ /* 0x000fe4000bf05270 */
[----:B------:R-:W-:-:S04]  /*1770*/  UIADD3 UR4, UPT, UPT, UR30, 0x2, URZ ;  /* 0x000000021e047890 */ /* 0x000fc8000fffe0ff */
[----:B------:R-:W-:-:S04]  /*1780*/  USEL UR4, UR4, 0x1, UP0 ;  /* 0x0000000104047887 */ /* 0x000fc80008000000 */
[----:B------:R-:W-:Y:S02]  /*1790*/  UISETP.NE.AND UP1, UPT, UR4, 0x5, UPT ;  /* 0x000000050400788c */ /* 0x000fe4000bf25270 */
[----:B------:R-:W-:-:S04]  /*17a0*/  UIADD3 UR4, UPT, UPT, UR4, 0x1, URZ ;  /* 0x0000000104047890 */ /* 0x000fc8000fffe0ff */
[----:B------:R-:W-:Y:S02]  /*17b0*/  USEL UR4, UR4, 0x1, UP1 ;  /* 0x0000000104047887 */ /* 0x000fe40008800000 */
[----:B------:R-:W-:Y:S02]  /*17c0*/  UISETP.EQ.XOR UP1, UPT, UR30, 0x4, !UP1 ;  /* 0x000000041e00788c */ /* 0x000fe4000cf22a70 */
[----:B------:R-:W-:Y:S02]  /*17d0*/  UISETP.NE.AND UP0, UPT, UR4, 0x5, UPT ;  /* 0x000000050400788c */ /* 0x000fe4000bf05270 */
[----:B------:R-:W-:Y:S02]  /*17e0*/  UIADD3 UR5, UPT, UPT, UR4, 0x1, URZ ;  /* 0x0000000104057890 */ /* 0x000fe4000fffe0ff */
[----:B------:R-:W-:Y:S02]  /*17f0*/  UISETP.EQ.XOR UP1, UPT, UR4, 0x5, UP1 ;  /* 0x000000050400788c */ /* 0x000fe40008f22a70 */
[----:B------:R-:W-:-:S04]  /*1800*/  USEL UR5, UR5, 0x1, UP0 ;  /* 0x0000000105057887 */ /* 0x000fc80008000000 */
[----:B------:R-:W-:Y:S02]  /*1810*/  UISETP.EQ.XOR UP1, UPT, UR5, 0x5, UP1 ;  /* 0x000000050500788c */ /* 0x000fe40008f22a70 */
[----:B------:R-:W-:Y:S02]  /*1820*/  UISETP.NE.AND UP0, UPT, UR5, 0x5, UPT ;  /* 0x000000050500788c */ /* 0x000fe4000bf05270 */
[----:B------:R-:W-:Y:S02]  /*1830*/  USEL UR4, URZ, 0x1, !UP1 ;  /* 0x00000001ff047887 */ /* 0x000fe4000c800000 */
[----:B------:R-:W-:Y:S02]  /*1840*/  USEL UR5, UR5, URZ, UP0 ;  /* 0x000000ff05057287 */ /* 0x000fe40008000000 */
[----:B------:R-:W-:Y:S02]  /*1850*/  ULOP3.LUT UR4, UR31, UR4, URZ, 0x3c, !UPT ;  /* 0x000000041f047292 */ /* 0x000fe4000f8e3cff */
[----:B------:R-:W-:-:S02]  /*1860*/  ULEA UR5, UR5, UR23, 0x3 ;  /* 0x0000001705057291 */ /* 0x000fc4000f8e18ff */
[----:B------:R-:W-:-:S06]  /*1870*/  USHF.L.U32 UR4, UR4, 0x1f, URZ ;  /* 0x0000001f04047899 */ /* 0x000fcc00080006ff */
[----:B------:R-:W-:-:S04]  /*1880*/  MOV R0, UR4 ;  /* 0x0000000400007c02 */ /* 0x000fc80008000f00 */
[----:B------:R-:W3:Y:S02]  /*1890*/  SYNCS.PHASECHK.TRANS64.TRYWAIT P0, [UR5+0x28], R0 ;  /* 0x00002800ff0075a7 */ /* 0x000ee40008001105 */
[----:B---3--:R-:W-:Y:S05]  /*18a0*/  @!P0 BRA `(.L_x_21) ;  /* 0x00000030007c8947 */ /* 0x008fea0003800000 */
.L_x_67:
[----:B------:R-:W-:-:S13]  /*18b0*/  ELECT P0, URZ, PT ;  /* 0x0000000000ff782f */ /* 0x000fda0003800000 */
[----:B---3--:R-:W-:-:S04]  /*18c0*/  @P0 MOV R0, 0x9000 ;  /* 0x0000900000000802 */ /* 0x008fc80000000f00 */
[----:B------:R3:W-:Y:S03]  /*18d0*/  @P0 SYNCS.ARRIVE.TRANS64 RZ, [UR5], R0 ;  /* 0x00000000ffff09a7 */ /* 0x0007e60008000005 */
.L_x_13:
[----:B------:R-:W-:-:S13]  /*18e0*/  ISETP.NE.AND P0, PT, R121, 0x4, PT ;  /* 0x000000047900780c */ /* 0x000fda0003f05270 */
[----:B------:R-:W-:Y:S05]  /*18f0*/  @P0 BRA `(.L_x_22) ;  /* 0x0000000c00280947 */ /* 0x000fea0003800000 */
[----:B------:R-:W4:Y:S08]  /*1900*/  S2UR UR12, SR_CgaCtaId ;  /* 0x00000000000c79c3 */ /* 0x000f300000008800 */
[----:B------:R-:W-:Y:S06]  /*1910*/  BAR.SYNC.DEFER_BLOCKING 0x3, 0xa0 ;  /* 0x00c2800000007b1d */ /* 0x000fec0000010000 */
[----:B------:R-:W-:-:S02]  /*1920*/  UMOV UR4, 0x400 ;  /* 0x0000040000047882 */ /* 0x000fc40000000000 */
[----:B----4-:R-:W-:-:S09]  /*1930*/  ULEA UR12, UR12, UR4, 0x18 ;  /* 0x000000040c0c7291 */ /* 0x010fd2000f8ec0ff */
[----:B---3--:R-:W3:Y:S01]  /*1940*/  LDS R0, [UR12+0x98] ;  /* 0x0000980cff007984 */ /* 0x008ee20008000800 */
[----:B------:R-:W4:Y:S02]  /*1950*/  SYNCS.PHASECHK.TRANS64.TRYWAIT P0, [UR12+0x70], RZ ;  /* 0x000070ffff0075a7 */ /* 0x000f24000800110c */
[----:B---34-:R-:W-:Y:S05]  /*1960*/  @!P0 BRA `(.L_x_23) ;  /* 0x00000030006c8947 */ /* 0x018fea0003800000 */
.L_x_69:
[----:B------:R-:W4:Y:S01]  /*1970*/  LDS R3, [UR12+0x31c1c] ;  /* 0x031c1c0cff037984 */ /* 0x000f220008000800 */
[----:B---3--:R-:W-:Y:S01]  /*1980*/  IMAD.MOV.U32 R2, RZ, RZ, 0x1 ;  /* 0x00000001ff027424 */ /* 0x008fe200078e00ff */
[----:B------:R-:W-:Y:S01]  /*1990*/  R2UR UR32, R0 ;  /* 0x00000000002072ca */ /* 0x000fe200000e0000 */
[----:B------:R-:W-:Y:S01]  /*19a0*/  HFMA2 R0, -RZ, RZ, 0, 5.9604644775390625e-08 ;  /* 0x00000001ff007431 */ /* 0x000fe200000001ff */
[----:B------:R3:W-:Y:S06]  /*19b0*/  MEMBAR.ALL.CTA ;  /* 0x0000000000007992 */ /* 0x0007ec0000008000 */
[----:B---3--:R-:W3:Y:S01]  /*19c0*/  FENCE.VIEW.ASYNC.S ;  /* 0x00000000000073c6 */ /* 0x008ee20000000000 */
[----:B------:R-:W-:Y:S01]  /*19d0*/  IMAD.MOV.U32 R6, RZ, RZ, 0x1 ;  /* 0x00000001ff067424 */ /* 0x000fe200078e00ff */
[----:B---3--:R3:W-:Y:S01]  /*19e0*/  SYNCS.ARRIVE.TRANS64.ART0 RZ, [UR12+0x80], R2 ;  /* 0x00008002ffff79a7 */ /* 0x0087e2000850000c */
[----:B----4-:R-:W-:-:S13]  /*19f0*/  ISETP.NE.AND P0, PT, R3, 0x1, PT ;  /* 0x000000010300780c */ /* 0x010fda0003f05270 */
[----:B---3--:R-:W-:Y:S05]  /*1a00*/  @P0 BRA `(.L_x_24) ;  /* 0x0000000800b40947 */ /* 0x008fea0003800000 */
[----:B------:R-:W-:Y:S01]  /*1a10*/  UIADD3 UR10, UPT, UPT, UR32, 0x100, URZ ;  /* 0x00000100200a7890 */ /* 0x000fe2000fffe0ff */
[----:B------:R-:W-:Y:S01]  /*1a20*/  MOV R5, 0x1 ;  /* 0x0000000100057802 */ /* 0x000fe20000000f00 */
[----:B------:R-:W-:Y:S01]  /*1a30*/  UIADD3 UR8, UPT, UPT, UR32, 0x104, URZ ;  /* 0x0000010420087890 */ /* 0x000fe2000fffe0ff */
[----:B------:R-:W-:Y:S01]  /*1a40*/  MOV R4, RZ ;  /* 0x000000ff00047202 */ /* 0x000fe20000000f00 */
[----:B------:R-:W-:Y:S01]  /*1a50*/  UIADD3 UR6, UPT, UPT, UR32, 0x108, URZ ;  /* 0x0000010820067890 */ /* 0x000fe2000fffe0ff */
[----:B------:R-:W-:Y:S01]  /*1a60*/  MOV R6, 0x1 ;  /* 0x0000000100067802 */ /* 0x000fe20000000f00 */
[----:B------:R-:W-:Y:S02]  /*1a70*/  UIADD3 UR4, UPT, UPT, UR32, 0x10c, URZ ;  /* 0x0000010c20047890 */ /* 0x000fe4000fffe0ff */
[----:B------:R-:W-:Y:S02]  /*1a80*/  UIADD3 UR11, UPT, UPT, UR32, 0x110, URZ ;  /* 0x00000110200b7890 */ /* 0x000fe4000fffe0ff */
[----:B------:R-:W-:-:S02]  /*1a90*/  UIADD3 UR9, UPT, UPT, UR32, 0x114, URZ ;  /* 0x0000011420097890 */ /* 0x000fc4000fffe0ff */
[----:B------:R-:W-:Y:S02]  /*1aa0*/  UIADD3 UR7, UPT, UPT, UR32, 0x118, URZ ;  /* 0x0000011820077890 */ /* 0x000fe4000fffe0ff */
[----:B------:R-:W-:Y:S02]  /*1ab0*/  USHF.R.U32.HI UR18, URZ, 0x1, UR10 ;  /* 0x00000001ff127899 */ /* 0x000fe4000801160a */
[----:B------:R-:W-:Y:S02]  /*1ac0*/  USHF.R.U32.HI UR17, URZ, 0x1, UR8 ;  /* 0x00000001ff117899 */ /* 0x000fe40008011608 */
[----:B------:R-:W-:Y:S01]  /*1ad0*/  USHF.R.U32.HI UR16, URZ, 0x1, UR6 ;  /* 0x00000001ff107899 */ /* 0x000fe20008011606 */
[----:B------:R-:W-:Y:S01]  /*1ae0*/  UMOV UR34, 0x8a02480 ;  /* 0x08a0248000227882 */ /* 0x000fe20000000000 */
[----:B------:R-:W-:Y:S02]  /*1af0*/  UIADD3 UR5, UPT, UPT, UR32, 0x11c, URZ ;  /* 0x0000011c20057890 */ /* 0x000fe4000fffe0ff */
[----:B------:R-:W-:-:S02]  /*1b00*/  USHF.R.U32.HI UR13, URZ, 0x1, UR4 ;  /* 0x00000001ff0d7899 */ /* 0x000fc40008011604 */
[----:B------:R-:W-:Y:S02]  /*1b10*/  UIADD3 UR19, UPT, UPT, UR12, 0x2f400, URZ ;  /* 0x0002f4000c137890 */ /* 0x000fe4000fffe0ff */
[----:B------:R-:W-:Y:S02]  /*1b20*/  UIADD3 UR20, UPT, UPT, UR12, 0x2cc00, URZ ;  /* 0x0002cc000c147890 */ /* 0x000fe4000fffe0ff */
[----:B------:R-:W-:Y:S02]  /*1b30*/  UIADD3 UR21, UPT, UPT, UR12, 0x4c00, URZ ;  /* 0x00004c000c157890 */ /* 0x000fe4000fffe0ff */
[----:B------:R-:W-:Y:S02]  /*1b40*/  UIADD3 UR22, UPT, UPT, UR12, 0x18c00, URZ ;  /* 0x00018c000c167890 */ /* 0x000fe4000fffe0ff */
[----:B------:R-:W-:Y:S02]  /*1b50*/  USEL UR23, URZ, 0x4000, UP6 ;  /* 0x00004000ff177887 */ /* 0x000fe4000b000000 */
[----:B------:R-:W-:-:S02]  /*1b60*/  USHF.R.U32.HI UR46, URZ, 0x1a, UR11 ;  /* 0x0000001aff2e7899 */ /* 0x000fc4000801160b */
[----:B------:R-:W-:Y:S02]  /*1b70*/  USHF.R.U32.HI UR40, URZ, 0x1a, UR9 ;  /* 0x0000001aff287899 */ /* 0x000fe40008011609 */
[----:B------:R-:W-:Y:S02]  /*1b80*/  USHF.R.U32.HI UR36, URZ, 0x1a, UR7 ;  /* 0x0000001aff247899 */ /* 0x000fe40008011607 */
[----:B------:R-:W-:Y:S02]  /*1b90*/  USEL UR34, UR34, 0x8a00480, !UP5 ;  /* 0x08a0048022227887 */ /* 0x000fe4000e800000 */
[----:B------:R-:W-:Y:S02]  /*1ba0*/  ULOP3.LUT UR18, UR18, 0x60000000, URZ, 0xc0, !UPT ;  /* 0x6000000012127892 */ /* 0x000fe4000f8ec0ff */
[----:B------:R-:W-:Y:S02]  /*1bb0*/  ULOP3.LUT UR17, UR17, 0x60000000, URZ, 0xc0, !UPT ;  /* 0x6000000011117892 */ /* 0x000fe4000f8ec0ff */
[----:B------:R-:W-:-:S02]  /*1bc0*/  ULOP3.LUT UR16, UR16, 0x60000000, URZ, 0xc0, !UPT ;  /* 0x6000000010107892 */ /* 0x000fc4000f8ec0ff */
[----:B------:R-:W-:Y:S02]  /*1bd0*/  USHF.R.U32.HI UR35, URZ, 0x1a, UR5 ;  /* 0x0000001aff237899 */ /* 0x000fe40008011605 */
[----:B------:R-:W-:Y:S02]  /*1be0*/  ULOP3.LUT UR13, UR13, 0x60000000, URZ, 0xc0, !UPT ;  /* 0x600000000d0d7892 */ /* 0x000fe4000f8ec0ff */
[----:B------:R-:W-:Y:S02]  /*1bf0*/  USHF.R.U32.HI UR19, URZ, 0x4, UR19 ;  /* 0x00000004ff137899 */ /* 0x000fe40008011613 */
[----:B------:R-:W-:Y:S02]  /*1c00*/  USHF.R.U32.HI UR20, URZ, 0x4, UR20 ;  /* 0x00000004ff147899 */ /* 0x000fe40008011614 */
[----:B------:R-:W-:Y:S02]  /*1c10*/  USHF.R.U32.HI UR21, URZ, 0x4, UR21 ;  /* 0x00000004ff157899 */ /* 0x000fe40008011615 */
[----:B------:R-:W-:-:S02]  /*1c20*/  USHF.R.U32.HI UR22, URZ, 0x4, UR22 ;  /* 0x00000004ff167899 */ /* 0x000fc40008011616 */
[----:B------:R-:W-:Y:S02]  /*1c30*/  UIADD3 UR34, UPT, UPT, UR23, UR34, URZ ;  /* 0x0000002217227290 */ /* 0x000fe4000fffe0ff */
[----:B------:R-:W-:Y:S02]  /*1c40*/  ULOP3.LUT UR46, UR18, 0x30, UR46, 0xf8, !UPT ;  /* 0x00000030122e7892 */ /* 0x000fe4000f8ef82e */
[----:B------:R-:W-:Y:S02]  /*1c50*/  ULOP3.LUT UR40, UR17, 0x30, UR40, 0xf8, !UPT ;  /* 0x0000003011287892 */ /* 0x000fe4000f8ef828 */
[----:B------:R-:W-:Y:S02]  /*1c60*/  ULOP3.LUT UR36, UR16, 0x30, UR36, 0xf8, !UPT ;  /* 0x0000003010247892 */ /* 0x000fe4000f8ef824 */
[----:B------:R-:W-:Y:S02]  /*1c70*/  ULOP3.LUT UR35, UR13, 0x30, UR35, 0xf8, !UPT ;  /* 0x000000300d237892 */ /* 0x000fe4000f8ef823 */
[----:B------:R-:W-:-:S02]  /*1c80*/  ULOP3.LUT UR19, UR19, 0x3fc0, URZ, 0xc0, !UPT ;  /* 0x00003fc013137892 */ /* 0x000fc4000f8ec0ff */
[----:B------:R-:W-:Y:S02]  /*1c90*/  ULOP3.LUT UR20, UR20, 0x3fc0, URZ, 0xc0, !UPT ;  /* 0x00003fc014147892 */ /* 0x000fe4000f8ec0ff */
[----:B------:R-:W-:Y:S02]  /*1ca0*/  ULOP3.LUT UR21, UR21, 0x3fc0, URZ, 0xc0, !UPT ;  /* 0x00003fc015157892 */ /* 0x000fe4000f8ec0ff */
[----:B------:R-:W-:Y:S02]  /*1cb0*/  ULOP3.LUT UR22, UR22, 0x3fc0, URZ, 0xc0, !UPT ;  /* 0x00003fc016167892 */ /* 0x000fe4000f8ec0ff */
[----:B------:R-:W-:Y:S02]  /*1cc0*/  ULOP3.LUT UR47, UR46, UR34, URZ, 0xfc, !UPT ;  /* 0x000000222e2f7292 */ /* 0x000fe4000f8efcff */
[----:B------:R-:W-:Y:S02]  /*1cd0*/  ULOP3.LUT UR41, UR40, UR34, URZ, 0xfc, !UPT ;  /* 0x0000002228297292 */ /* 0x000fe4000f8efcff */
[----:B------:R-:W-:-:S02]  /*1ce0*/  ULOP3.LUT UR37, UR36, UR34, URZ, 0xfc, !UPT ;  /* 0x0000002224257292 */ /* 0x000fc4000f8efcff */
[----:B------:R-:W-:Y:S02]  /*1cf0*/  ULOP3.LUT UR35, UR35, UR34, URZ, 0xfc, !UPT ;  /* 0x0000002223237292 */ /* 0x000fe4000f8efcff */
[----:B------:R-:W-:Y:S02]  /*1d00*/  ULOP3.LUT UR19, UR19, 0x10000, URZ, 0xfc, !UPT ;  /* 0x0001000013137892 */ /* 0x000fe4000f8efcff */
[----:B------:R-:W-:Y:S02]  /*1d10*/  ULOP3.LUT UR20, UR20, 0x10000, URZ, 0xfc, !UPT ;  /* 0x0001000014147892 */ /* 0x000fe4000f8efcff */
[----:B------:R-:W-:Y:S02]  /*1d20*/  ULOP3.LUT UR21, UR21, 0x10000, URZ, 0xfc, !UPT ;  /* 0x0001000015157892 */ /* 0x000fe4000f8efcff */
[----:B------:R-:W-:Y:S01]  /*1d30*/  ULOP3.LUT UR22, UR22, 0x10000, URZ, 0xfc, !UPT ;  /* 0x0001000016167892 */ /* 0x000fe2000f8efcff */
[----:B------:R-:W-:Y:S01]  /*1d40*/  UMOV UR31, URZ ;  /* 0x000000ff001f7c82 */ /* 0x000fe20008000000 */
[----:B------:R-:W-:Y:S01]  /*1d50*/  UMOV UR30, URZ ;  /* 0x000000ff001e7c82 */ /* 0x000fe20008000000 */
[----:B------:R-:W-:Y:S01]  /*1d60*/  UMOV UR29, URZ ;  /* 0x000000ff001d7c82 */ /* 0x000fe20008000000 */
[----:B------:R-:W-:Y:S01]  /*1d70*/  UMOV UR46, URZ ;  /* 0x000000ff002e7c82 */ /* 0x000fe20008000000 */
[----:B------:R-:W-:Y:S01]  /*1d80*/  UMOV UR40, URZ ;  /* 0x000000ff00287c82 */ /* 0x000fe20008000000 */
[----:B------:R-:W-:Y:S01]  /*1d90*/  UMOV UR36, URZ ;  /* 0x000000ff00247c82 */ /* 0x000fe20008000000 */
[----:B------:R-:W-:-:S05]  /*1da0*/  UMOV UR34, URZ ;  /* 0x000000ff00227c82 */ /* 0x000fca0008000000 */
.L_x_31:
[----:B------:R-:W-:Y:S01]  /*1db0*/  USHF.L.U32 UR13, UR30, 0x1f, URZ ;  /* 0x0000001f1e0d7899 */ /* 0x000fe200080006ff */
[----:B------:R-:W-:Y:S01]  /*1dc0*/  SHF.L.U32 R2, R6, 0x1f, RZ ;  /* 0x0000001f06027819 */ /* 0x000fe200000006ff */
[----:B------:R-:W-:Y:S02]  /*1dd0*/  ULEA UR16, UR29, UR12, 0x3 ;  /* 0x0000000c1d107291 */ /* 0x000fe4000f8e18ff */
[----:B------:R-:W-:Y:S02]  /*1de0*/  ULEA UR18, UR31, UR12, 0x3 ;  /* 0x0000000c1f127291 */ /* 0x000fe4000f8e18ff */
[----:B------:R-:W-:Y:S01]  /*1df0*/  MOV R0, UR13 ;  /* 0x0000000d00007c02 */ /* 0x000fe20008000f00 */
[----:B------:R-:W-:Y:S02]  /*1e00*/  ULEA UR17, UR31, UR32, 0x7 ;  /* 0x000000201f117291 */ /* 0x000fe4000f8e38ff */
[----:B------:R-:W-:Y:S02]  /*1e10*/  UPLOP3.LUT UP2, UPT, UPT, UPT, UPT, 0x40, 0x4 ;  /* 0x000000000004789c */ /* 0x000fe40003f4e870 */
[----:B------:R3:W4:Y:S02]  /*1e20*/  SYNCS.PHASECHK.TRANS64.TRYWAIT P1, [UR16], R0 ;  /* 0x00000000ff0075a7 */ /* 0x0007240008021110 */
[----:B------:R-:W5:Y:S02]  /*1e30*/  SYNCS.PHASECHK.TRANS64.TRYWAIT P0, [UR18+0x60], R2 ;  /* 0x00006002ff0075a7 */ /* 0x000f640008001112 */
[----:B---345:R-:W-:Y:S05]  /*1e40*/  @P0 BRA `(.L_x_25) ;  /* 0x0000000000080947 */ /* 0x038fea0003800000 */
[----:B------:R-:W3:Y:S02]  /*1e50*/  SYNCS.PHASECHK.TRANS64.TRYWAIT P0, [UR18+0x60], R2 ;  /* 0x00006002ff0075a7 */ /* 0x000ee40008001112 */
[----:B---3--:R-:W-:Y:S05]  /*1e60*/  @!P0 BRA `(.L_x_26) ;  /* 0x0000002c00448947 */ /* 0x008fea0003800000 */
.L_x_25:
[----:B------:R-:W-:-:S05]  /*1e70*/  UMOV UR27, URZ ;  /* 0x000000ff001b7c82 */ /* 0x000fca0008000000 */
.L_x_29:
[----:B------:R-:W-:Y:S02]  /*1e80*/  USHF.L.U32 UR28, UR29, 0xa, URZ ;  /* 0x0000000a1d1c7899 */ /* 0x000fe400080006ff */
[----:B------:R-:W-:Y:S02]  /*1e90*/  UIADD3 UR23, UPT, UPT, UR29, 0x1, URZ ;  /* 0x000000011d177890 */ /* 0x000fe4000fffe0ff */
[----:B------:R-:W-:Y:S02]  /*1ea0*/  UISETP.GT.U32.AND UP0, UPT, UR27, 0xe, UPT ;  /* 0x0000000e1b00788c */ /* 0x000fe4000bf04070 */
[----:B------:R-:W-:Y:S02]  /*1eb0*/  UIADD3 UR16, UPT, UPT, UR28, 0x6, URZ ;  /* 0x000000061c107890 */ /* 0x000fe4000fffe0ff */
[----:B----4-:R-:W-:Y:S02]  /*1ec0*/  ULEA UR66, UR29, UR20, 0x7 ;  /* 0x000000141d427291 */ /* 0x010fe4000f8e38ff */
[----:B------:R-:W-:Y:S01]  /*1ed0*/  ULEA UR58, UR29, UR19, 0x7 ;  /* 0x000000131d3a7291 */ /* 0x000fe2000f8e38ff */
[----:B------:R-:W-:Y:S01]  /*1ee0*/  PLOP3.LUT P0, PT, PT, PT, UP0, 0x80, 0x8 ;  /* 0x000000000008781c */ /* 0x000fe20003f0f008 */
[----:B------:R-:W-:Y:S02]  /*1ef0*/  ULEA UR13, UR29, UR12, 0x3 ;  /* 0x0000000c1d0d7291 */ /* 0x000fe4000f8e18ff */
[----:B------:R-:W-:Y:S02]  /*1f00*/  UISETP.NE.AND UP1, UPT, UR23, 0x5, UPT ;  /* 0x000000051700788c */ /* 0x000fe4000bf25270 */
[----:B------:R-:W-:Y:S02]  /*1f10*/  UIADD3 UR50, UPT, UPT, UR28, UR22, URZ ;  /* 0x000000161c327290 */ /* 0x000fe4000fffe0ff */
[----:B------:R-:W-:Y:S02]  /*1f20*/  UIADD3 UR48, UPT, UPT, UR28, UR21, URZ ;  /* 0x000000151c307290 */ /* 0x000fe4000fffe0ff */
[----:B------:R-:W-:Y:S02]  /*1f30*/  UIADD3 UR44, UPT, UPT, UR22, 0x2, UR28 ;  /* 0x00000002162c7890 */ /* 0x000fe4000fffe01c */
[----:B------:R-:W-:Y:S02]  /*1f40*/  UIADD3 UR42, UPT, UPT, UR21, 0x2, UR28 ;  /* 0x00000002152a7890 */ /* 0x000fe4000fffe01c */
[----:B------:R-:W-:Y:S02]  /*1f50*/  UIADD3 UR38, UPT, UPT, UR22, 0x4, UR28 ;  /* 0x0000000416267890 */ /* 0x000fe4000fffe01c */
[----:B------:R-:W-:Y:S02]  /*1f60*/  UIADD3 UR26, UPT, UPT, UR16, UR22, URZ ;  /* 0x00000016101a7290 */ /* 0x000fe4000fffe0ff */
[----:B------:R-:W-:Y:S02]  /*1f70*/  UIADD3 UR64, UPT, UPT, UR66, 0x20, URZ ;  /* 0x0000002042407890 */ /* 0x000fe4000fffe0ff */
[----:B------:R-:W-:Y:S02]  /*1f80*/  UIADD3 UR62, UPT, UPT, UR66, 0x40, URZ ;  /* 0x00000040423e7890 */ /* 0x000fe4000fffe0ff */
[----:B------:R-:W-:Y:S02]  /*1f90*/  UIADD3 UR60, UPT, UPT, UR66, 0x60, URZ ;  /* 0x00000060423c7890 */ /* 0x000fe4000fffe0ff */
[----:B------:R-:W-:Y:S02]  /*1fa0*/  UIADD3 UR56, UPT, UPT, UR58, 0x20, URZ ;  /* 0x000000203a387890 */ /* 0x000fe4000fffe0ff */
[----:B------:R-:W-:Y:S02]  /*1fb0*/  UIADD3 UR54, UPT, UPT, UR58, 0x40, URZ ;  /* 0x000000403a367890 */ /* 0x000fe4000fffe0ff */
[----:B------:R-:W-:Y:S02]  /*1fc0*/  UIADD3 UR52, UPT, UPT, UR58, 0x60, URZ ;  /* 0x000000603a347890 */ /* 0x000fe4000fffe0ff */
[----:B------:R-:W-:Y:S02]  /*1fd0*/  UIADD3 UR28, UPT, UPT, UR21, 0x4, UR28 ;  /* 0x00000004151c7890 */ /* 0x000fe4000fffe01c */
[----:B------:R-:W-:Y:S02]  /*1fe0*/  UIADD3 UR25, UPT, UPT, UR13, 0x28, URZ ;  /* 0x000000280d197890 */ /* 0x000fe4000fffe0ff */
[----:B------:R-:W-:Y:S02]  /*1ff0*/  USEL UR24, URZ, 0x1, UP1 ;  /* 0x00000001ff187887 */ /* 0x000fe40008800000 */
[----:B------:R-:W-:Y:S02]  /*2000*/  UIADD3 UR16, UPT, UPT, UR16, UR21, URZ ;  /* 0x0000001510107290 */ /* 0x000fe4000fffe0ff */
[----:B------:R-:W-:Y:S01]  /*2010*/  USEL UR29, UR23, URZ, UP1 ;  /* 0x000000ff171d7287 */ /* 0x000fe20008800000 */
[----:B------:R-:W-:Y:S01]  /*2020*/  UMOV UR67, 0x4008 ;  /* 0x0000400800437882 */ /* 0x000fe20000000000 */
        /* <DEDUP_REMOVED lines=12> */
[----:B---3--:R-:W-:Y:S05]  /*20f0*/  @P1 BRA `(.L_x_27) ;  /* 0x0000000000101947 */ /* 0x008fea0003800000 */
[----:B------:R-:W-:Y:S06]  /*2100*/  USHF.L.U32 UR23, UR30, 0x1f, URZ ;  /* 0x0000001f1e177899 */ /* 0x000fec00080006ff */
[----:B---3--:R-:W-:Y:S04]  /*2110*/  MOV R0, UR23 ;  /* 0x0000001700007c02 */ /* 0x008fe80008000f00 */
[----:B------:R-:W3:Y:S02]  /*2120*/  SYNCS.PHASECHK.TRANS64.TRYWAIT P1, [UR13], R0 ;  /* 0x00000000ff0075a7 */ /* 0x000ee4000802110d */
[----:B---3--:R-:W-:Y:S05]  /*2130*/  @!P1 BRA `(.L_x_28) ;  /* 0x0000002800ac9947 */ /* 0x008fea0003800000 */
.L_x_27:
[----:B------:R-:W-:Y:S01]  /*2140*/  ULOP3.LUT UR30, UR30, UR24, URZ, 0x3c, !UPT ;  /* 0x000000181e1e7292 */ /* 0x000fe2000f8e3cff */
[----:B------:R4:W-:Y:S01]  /*2150*/  UTCCP.T.S.4x32dp128bit tmem[UR32+0x100], gdesc[UR66] ;  /* 0x00010042200079e7 */ /* 0x0009e20009100000 */
[----:B------:R-:W-:Y:S01]  /*2160*/  UIADD3 UR27, UPT, UPT, UR27, 0x1, URZ ;  /* 0x000000011b1b7890 */ /* 0x000fe2000fffe0ff */
[----:B------:R-:W-:Y:S01]  /*2170*/  PLOP3.LUT P1, PT, PT, PT, PT, 0x80, 0x8 ;  /* 0x000000000008781c */ /* 0x000fe20003f2f070 */
[----:B------:R4:W-:Y:S01]  /*2180*/  UTCCP.T.S.4x32dp128bit tmem[UR32+0x104], gdesc[UR64] ;  /* 0x00010440200079e7 */ /* 0x0009e20009100000 */
[----:B------:R4:W-:Y:S01]  /*2190*/  UTCCP.T.S.4x32dp128bit tmem[UR32+0x108], gdesc[UR62] ;  /* 0x0001083e200079e7 */ /* 0x0009e20009100000 */
[----:B------:R-:W-:Y:S01]  /*21a0*/  UMOV UR72, UR16 ;  /* 0x0000001000487c82 */ /* 0x000fe20008000000 */
[----:B------:R-:W-:Y:S01]  /*21b0*/  @!UP0 USHF.L.U32 UR13, UR30, 0x1f, URZ ;  /* 0x0000001f1e0d8899 */ /* 0x000fe200080006ff */
[----:B------:R4:W-:Y:S01]  /*21c0*/  UTCCP.T.S.4x32dp128bit tmem[UR32+0x10c], gdesc[UR60] ;  /* 0x00010c3c200079e7 */ /* 0x0009e20009100000 */
[----:B------:R-:W-:Y:S01]  /*21d0*/  @!UP0 ULEA UR16, UR29, UR12, 0x3 ;  /* 0x0000000c1d108291 */ /* 0x000fe2000f8e18ff */
[----:B------:R4:W-:Y:S01]  /*21e0*/  UTCCP.T.S.4x32dp128bit tmem[UR32+0x110], gdesc[UR58] ;  /* 0x0001103a200079e7 */ /* 0x0009e20009100000 */
[----:B------:R4:W-:Y:S01]  /*21f0*/  UTCCP.T.S.4x32dp128bit tmem[UR32+0x114], gdesc[UR56] ;  /* 0x00011438200079e7 */ /* 0x0009e20009100000 */
[----:B------:R4:W-:Y:S01]  /*2200*/  UTCCP.T.S.4x32dp128bit tmem[UR32+0x118], gdesc[UR54] ;  /* 0x00011836200079e7 */ /* 0x0009e20009100000 */
[----:B------:R4:W-:Y:S01]  /*2210*/  UTCCP.T.S.4x32dp128bit tmem[UR32+0x11c], gdesc[UR52] ;  /* 0x00011c34200079e7 */ /* 0x0009e20009100000 */
[----:B------:R4:W-:Y:S01]  /*2220*/  UTCOMMA.4X gdesc[UR48], gdesc[UR50], tmem[UR17], tmem[UR46], idesc[UR47], tmem[UR10], UP2 ;  /* 0x800a2e32300075ea */ /* 0x0009e20009000011 */
[----:B------:R-:W-:Y:S01]  /*2230*/  UMOV UR68, UR28 ;  /* 0x0000001c00447c82 */ /* 0x000fe20008000000 */
[----:B------:R-:W-:Y:S01]  /*2240*/  UMOV UR69, 0x40004040 ;  /* 0x4000404000457882 */ /* 0x000fe20000000000 */
[----:B---3--:R-:W-:Y:S01]  /*2250*/  MOV R0, UR13 ;  /* 0x0000000d00007c02 */ /* 0x008fe20008000f00 */
[----:B------:R4:W-:Y:S01]  /*2260*/  UTCOMMA.4X gdesc[UR42], gdesc[UR44], tmem[UR17], tmem[UR40], idesc[UR41], tmem[UR8], UPT ;  /* 0x8008282c2a0075ea */ /* 0x0009e2000b800011 */
[----:B------:R-:W-:Y:S01]  /*2270*/  UMOV UR70, UR26 ;  /* 0x0000001a00467c82 */ /* 0x000fe20008000000 */
[----:B------:R-:W-:Y:S01]  /*2280*/  UMOV UR71, 0x40004040 ;  /* 0x4000404000477882 */ /* 0x000fe20000000000 */
[----:B------:R-:W-:Y:S01]  /*2290*/  UMOV UR73, 0x40004040 ;  /* 0x4000404000497882 */ /* 0x000fe20000000000 */
[----:B------:R4:W-:Y:S01]  /*22a0*/  UTCOMMA.4X gdesc[UR68], gdesc[UR38], tmem[UR17], tmem[UR36], idesc[UR37], tmem[UR6], UPT ;  /* 0x80062426440075ea */ /* 0x0009e2000b800011 */
[----:B------:R4:W-:Y:S01]  /*22b0*/  UTCOMMA.4X gdesc[UR72], gdesc[UR70], tmem[UR17], tmem[UR34], idesc[UR35], tmem[UR4], UPT ;  /* 0x80042246480075ea */ /* 0x0009e2000b800011 */
[----:B------:R4:W-:Y:S01]  /*22c0*/  UTCBAR [UR25], URZ ;  /* 0x000000ff190073e9 */ /* 0x0009e200080000ff */
[----:B------:R4:W3:Y:S01]  /*22d0*/  @!P0 SYNCS.PHASECHK.TRANS64.TRYWAIT P1, [UR16], R0 ;  /* 0x00000000ff0085a7 */ /* 0x0008e20008021110 */
[----:B------:R-:W-:Y:S02]  /*22e0*/  UISETP.NE.AND UP0, UPT, UR27, 0x10, UPT ;  /* 0x000000101b00788c */ /* 0x000fe4000bf05270 */
[----:B------:R-:W-:Y:S07]  /*22f0*/  UPLOP3.LUT UP2, UPT, UPT, UPT, UPT, 0x80, 0x8 ;  /* 0x000000000008789c */ /* 0x000fee0003f4f070 */
[----:B------:R-:W-:Y:S05]  /*2300*/  BRA.U UP0, `(.L_x_29) ;  /* 0xfffffff900dc7547 */ /* 0x000fea000b83ffff */
[----:B------:R-:W-:Y:S01]  /*2310*/  UIADD3 UR31, UPT, UPT, UR31, 0x1, URZ ;  /* 0x000000011f1f7890 */ /* 0x000fe2000fffe0ff */
[----:B----4-:R-:W-:Y:S01]  /*2320*/  LEA R0, R5, UR12, 0x3 ;  /* 0x0000000c05007c11 */ /* 0x010fe2000f8e18ff */
[----:B------:R-:W-:Y:S01]  /*2330*/  UIADD3 UR18, UPT, UPT, UR18, 0x50, URZ ;  /* 0x0000005012127890 */ /* 0x000fe2000fffe0ff */
[----:B------:R-:W-:Y:S01]  /*2340*/  IMAD.U32 R3, R4, -0x80000000, RZ ;  /* 0x8000000004037824 */ /* 0x000fe200078e00ff */
[----:B------:R-:W-:-:S04]  /*2350*/  UISETP.NE.AND UP0, UPT, UR31, 0x2, UPT ;  /* 0x000000021f00788c */ /* 0x000fc8000bf05270 */
[----:B------:R-:W-:Y:S02]  /*2360*/  USEL UR13, URZ, 0x1, UP0 ;  /* 0x00000001ff0d7887 */ /* 0x000fe40008000000 */
[----:B------:R-:W-:Y:S01]  /*2370*/  USEL UR31, UR31, URZ, UP0 ;  /* 0x000000ff1f1f7287 */ /* 0x000fe20008000000 */
[----:B------:R4:W-:Y:S03]  /*2380*/  UTCBAR [UR18], URZ ;  /* 0x000000ff120073e9 */ /* 0x0009e600080000ff */
[----:B------:R-:W-:Y:S01]  /*2390*/  ULEA UR16, UR31, UR12, 0x3 ;  /* 0x0000000c1f107291 */ /* 0x000fe2000f8e18ff */
[----:B------:R-:W-:-:S05]  /*23a0*/  LOP3.LUT R6, R6, UR13, RZ, 0x3c, !PT ;  /* 0x0000000d06067c12 */ /* 0x000fca000f8e3cff */
[----:B------:R-:W-:-:S04]  /*23b0*/  IMAD.U32 R2, R6, -0x80000000, RZ ;  /* 0x8000000006027824 */ /* 0x000fc800078e00ff */
[----:B------:R4:W-:Y:S01]  /*23c0*/  SYNCS.PHASECHK.TRANS64.TRYWAIT PT, [UR16+0x60], R2 ;  /* 0x00006002ff0075a7 */ /* 0x0009e200080e1110 */
[----:B------:R-:W5:Y:S02]  /*23d0*/  SYNCS.PHASECHK.TRANS64.TRYWAIT P0, [R0+URZ+0x70], R3 ;  /* 0x00007003000075a7 */ /* 0x000f6400080011ff */
[----:B----45:R-:W-:Y:S05]  /*23e0*/  @!P0 BRA `(.L_x_30) ;  /* 0x0000002800208947 */ /* 0x030fea0003800000 */
.L_x_73:
[C---:B------:R-:W-:Y:S01]  /*23f0*/  LEA R2, R5.reuse, UR12, 0x4 ;  /* 0x0000000c05027c11 */ /* 0x040fe2000f8e20ff */
[----:B------:R-:W-:Y:S02]  /*2400*/  VIADD R5, R5, 0x1 ;  /* 0x0000000105057836 */ /* 0x000fe40000000000 */
[----:B----4-:R-:W-:-:S03]  /*2410*/  IMAD.MOV.U32 R3, RZ, RZ, 0x1 ;  /* 0x00000001ff037424 */ /* 0x010fc600078e00ff */
[----:B------:R-:W4:Y:S01]  /*2420*/  LDS R2, [R2+0x31c1c] ;  /* 0x031c1c0002027984 */ /* 0x000f220000000800 */
[C---:B---3--:R-:W-:Y:S01]  /*2430*/  ISETP.NE.AND P1, PT, R5.reuse, 0x2, PT ;  /* 0x000000020500780c */ /* 0x048fe20003f25270 */
[----:B------:R3:W-:Y:S06]  /*2440*/  MEMBAR.ALL.CTA ;  /* 0x0000000000007992 */ /* 0x0007ec0000008000 */
[----:B---3--:R-:W3:Y:S01]  /*2450*/  FENCE.VIEW.ASYNC.S ;  /* 0x00000000000073c6 */ /* 0x008ee20000000000 */
[----:B------:R-:W-:Y:S01]  /*2460*/  SEL R5, R5, RZ, P1 ;  /* 0x000000ff05057207 */ /* 0x000fe20000800000 */
[----:B---3--:R3:W-:Y:S01]  /*2470*/  SYNCS.ARRIVE.TRANS64.ART0 RZ, [R0+URZ+0x80], R3 ;  /* 0x0000800300ff79a7 */ /* 0x0087e200085000ff */
[----:B----4-:R-:W-:-:S02]  /*2480*/  ISETP.NE.AND P0, PT, R2, 0x1, PT ;  /* 0x000000010200780c */ /* 0x010fc40003f05270 */
[----:B---3--:R-:W-:-:S04]  /*2490*/  SEL R3, RZ, 0x1, P1 ;  /* 0x00000001ff037807 */ /* 0x008fc80000800000 */
[----:B------:R-:W-:-:S07]  /*24a0*/  LOP3.LUT R4, R4, R3, RZ, 0x3c, !PT ;  /* 0x0000000304047212 */ /* 0x000fce00078e3cff */
[----:B------:R-:W-:Y:S05]  /*24b0*/  @!P0 BRA `(.L_x_31) ;  /* 0xfffffff8003c8947 */ /* 0x000fea000383ffff */
[----:B------:R-:W-:-:S06]  /*24c0*/  UIADD3 UR31, UPT, UPT, UR31, 0x1, URZ ;  /* 0x000000011f1f7890 */ /* 0x000fcc000fffe0ff */
[----:B------:R-:W-:Y:S02]  /*24d0*/  MOV R0, UR31 ;  /* 0x0000001f00007c02 */ /* 0x000fe40008000f00 */
.L_x_24:
[----:B------:R-:W3:Y:S02]  /*24e0*/  S2UR UR4, SR_CgaCtaId ;  /* 0x00000000000479c3 */ /* 0x000ee40000008800 */
[----:B---3--:R-:W-:-:S04]  /*24f0*/  ULOP3.LUT UR4, UR4, 0x1, URZ, 0xc0, !UPT ;  /* 0x0000000104047892 */ /* 0x008fc8000f8ec0ff */
[----:B------:R-:W-:-:S09]  /*2500*/  UISETP.NE.U32.AND UP0, UPT, UR4, 0x1, UPT ;  /* 0x000000010400788c */ /* 0x000fd2000bf05070 */
[----:B------:R-:W-:Y:S05]  /*2510*/  BRA.U !UP0, `(.L_x_22) ;  /* 0x0000000108207547 */ /* 0x000fea000b800000 */
[----:B------:R-:W-:-:S04]  /*2520*/  ISETP.NE.AND P0, PT, R0, 0x2, PT ;  /* 0x000000020000780c */ /* 0x000fc80003f05270 */
[----:B------:R-:W-:Y:S02]  /*2530*/  SEL R3, RZ, 0x1, P0 ;  /* 0x00000001ff037807 */ /* 0x000fe40000000000 */
[----:B------:R-:W-:Y:S02]  /*2540*/  SEL R0, R0, RZ, P0 ;  /* 0x000000ff00007207 */ /* 0x000fe40000000000 */
[----:B------:R-:W-:Y:S02]  /*2550*/  LOP3.LUT R3, R6, R3, RZ, 0x3c, !PT ;  /* 0x0000000306037212 */ /* 0x000fe400078e3cff */
[----:B------:R-:W-:-:S03]  /*2560*/  LEA R0, R0, UR12, 0x3 ;  /* 0x0000000c00007c11 */ /* 0x000fc6000f8e18ff */
[----:B------:R-:W-:-:S04]  /*2570*/  IMAD.U32 R2, R3, -0x80000000, RZ ;  /* 0x8000000003027824 */ /* 0x000fc800078e00ff */
[----:B------:R-:W3:Y:S02]  /*2580*/  SYNCS.PHASECHK.TRANS64.TRYWAIT P0, [R0+URZ+0x60], R2 ;  /* 0x00006002000075a7 */ /* 0x000ee400080011ff */
[----:B---3--:R-:W-:Y:S05]  /*2590*/  @!P0 BRA `(.L_x_32) ;  /* 0x0000002400cc8947 */ /* 0x008fea0003800000 */
.L_x_22:
[----:B------:R-:W-:-:S13]  /*25a0*/  ISETP.GT.AND P0, PT, R121, 0x3, PT ;  /* 0x000000037900780c */ /* 0x000fda0003f04270 */
[----:B-1----:R-:W-:Y:S05]  /*25b0*/  @P0 EXIT ;  /* 0x000000000000094d */ /* 0x002fea0003800000 */
[----:B------:R-:W-:Y:S05]  /*25c0*/  BRA.U !UP4, `(.L_x_33) ;  /* 0x000000010cb87547 */ /* 0x000fea000b800000 */
[----:B------:R-:W1:Y:S01]  /*25d0*/  S2UR UR6, SR_CgaCtaId ;  /* 0x00000000000679c3 */ /* 0x000e620000008800 */
[----:B------:R-:W-:Y:S01]  /*25e0*/  NOP ;  /* 0x0000000000007918 */ /* 0x000fe20000000000 */
[----:B------:R-:W-:Y:S01]  /*25f0*/  UMOV UR4, 0x40 ;  /* 0x0000004000047882 */ /* 0x000fe20000000000 */
[----:B------:R-:W-:Y:S01]  /*2600*/  UMOV UR5, 0x400 ;  /* 0x0000040000057882 */ /* 0x000fe20000000000 */
[----:B-1----:R-:W-:Y:S02]  /*2610*/  ULEA UR4, UR6, UR4, 0x18 ;  /* 0x0000000406047291 */ /* 0x002fe4000f8ec0ff */
[----:B------:R-:W-:-:S07]  /*2620*/  ULEA UR5, UR6, UR5, 0x18 ;  /* 0x0000000506057291 */ /* 0x000fce000f8ec0ff */
[----:B---3--:R-:W1:Y:S02]  /*2630*/  LDS.U8 R0, [UR4] ;  /* 0x00000004ff007984 */ /* 0x008e640008000000 */
[----:B-1----:R-:W-:-:S13]  /*2640*/  ISETP.NE.AND P0, PT, R0, RZ, PT ;  /* 0x000000ff0000720c */ /* 0x002fda0003f05270 */
[----:B------:R-:W-:Y:S05]  /*2650*/  @P0 BRA `(.L_x_34) ;  /* 0x00000000007c0947 */ /* 0x000fea0003800000 */
[----:B------:R-:W-:-:S13]  /*2660*/  ELECT P0, URZ, PT ;  /* 0x0000000000ff782f */ /* 0x000fda0003800000 */
[----:B------:R-:W-:Y:S05]  /*2670*/  @!P0 BRA `(.L_x_35) ;  /* 0x0000000000848947 */ /* 0x000fea0003800000 */
[----:B------:R-:W-:Y:S01]  /*2680*/  UMOV UR4, 0x10 ;  /* 0x0000001000047882 */ /* 0x000fe20000000000 */
[----:B------:R-:W-:-:S04]  /*2690*/  IMAD.MOV.U32 R2, RZ, RZ, 0xffff ;  /* 0x0000ffffff027424 */ /* 0x000fc800078e00ff */
[----:B------:R-:W-:Y:S04]  /*26a0*/  DEPBAR.LE SB1, 0x36 ;  /* 0x00009d800000791a */ /* 0x000fe80000000000 */
[----:B------:R-:W1:Y:S02]  /*26b0*/  UTCATOMSWS.FIND_AND_SET.ALIGN UP0, UR4, UR4 ;  /* 0x00000004000475e3 */ /* 0x000e640008000800 */
[----:B-1----:R-:W-:Y:S01]  /*26c0*/  PLOP3.LUT P0, PT, PT, PT, UP0, 0x80, 0x8 ;  /* 0x000000000008781c */ /* 0x002fe20003f0f008 */
[----:B------:R-:W-:-:S03]  /*26d0*/  IMAD.U32 R5, RZ, RZ, UR4 ;  /* 0x00000004ff057e24 */ /* 0x000fc6000f8e00ff */
[----:B------:R-:W-:-:S04]  /*26e0*/  SEL R0, RZ, 0xffffffff, !P0 ;  /* 0xffffffffff007807 */ /* 0x000fc80004000000 */
[----:B------:R-:W-:Y:S01]  /*26f0*/  ISETP.NE.AND P0, PT, R0, RZ, PT ;  /* 0x000000ff0000720c */ /* 0x000fe20003f05270 */
[----:B------:R-:W-:-:S12]  /*2700*/  IMAD.MOV.U32 R0, RZ, RZ, 0x1 ;  /* 0x00000001ff007424 */ /* 0x000fd800078e00ff */
[----:B------:R-:W-:Y:S05]  /*2710*/  @P0 BRA `(.L_x_36) ;  /* 0x0000000000240947 */ /* 0x000fea0003800000 */
.L_x_37:
[----:B------:R-:W-:Y:S05]  /*2720*/  NANOSLEEP 0x64 ;  /* 0x000000640000795d */ /* 0x000fea0003800000 */
[----:B------:R-:W-:-:S05]  /*2730*/  UMOV UR4, 0x10 ;  /* 0x0000001000047882 */ /* 0x000fca0000000000 */
[----:B------:R-:W-:Y:S04]  /*2740*/  DEPBAR.LE SB1, 0x36 ;  /* 0x00009d800000791a */ /* 0x000fe80000000000 */
[----:B------:R-:W1:Y:S02]  /*2750*/  UTCATOMSWS.FIND_AND_SET.ALIGN UP0, UR4, UR4 ;  /* 0x00000004000475e3 */ /* 0x000e640008000800 */
[----:B-1----:R-:W-:Y:S01]  /*2760*/  PLOP3.LUT P0, PT, PT, PT, UP0, 0x80, 0x8 ;  /* 0x000000000008781c */ /* 0x002fe20003f0f008 */
[----:B------:R-:W-:-:S03]  /*2770*/  IMAD.U32 R5, RZ, RZ, UR4 ;  /* 0x00000004ff057e24 */ /* 0x000fc6000f8e00ff */
[----:B------:R-:W-:-:S04]  /*2780*/  SEL R3, RZ, 0xffffffff, !P0 ;  /* 0xffffffffff037807 */ /* 0x000fc80004000000 */
[----:B------:R-:W-:-:S13]  /*2790*/  ISETP.NE.AND P0, PT, R3, RZ, PT ;  /* 0x000000ff0300720c */ /* 0x000fda0003f05270 */
[----:B------:R-:W-:Y:S05]  /*27a0*/  @!P0 BRA `(.L_x_37) ;  /* 0xfffffffc00dc8947 */ /* 0x000fea000383ffff */
.L_x_36:
[C---:B------:R-:W-:Y:S01]  /*27b0*/  VIADD R3, R5.reuse, 0x10 ;  /* 0x0000001005037836 */ /* 0x040fe20000000000 */
[----:B------:R-:W-:Y:S01]  /*27c0*/  UMOV UR4, 0x50 ;  /* 0x0000005000047882 */ /* 0x000fe20000000000 */
[----:B------:R-:W-:Y:S01]  /*27d0*/  SHF.L.U32 R2, R2, R5, RZ ;  /* 0x0000000502027219 */ /* 0x000fe200000006ff */
[----:B------:R-:W-:Y:S01]  /*27e0*/  ULEA UR4, UR6, UR4, 0x18 ;  /* 0x0000000406047291 */ /* 0x000fe2000f8ec0ff */
[----:B------:R-:W-:Y:S01]  /*27f0*/  IMAD.SHL.U32 R5, R5, 0x20, RZ ;  /* 0x0000002005057824 */ /* 0x000fe200078e00ff */
[----:B------:R-:W-:-:S04]  /*2800*/  SHF.L.U32 R3, R0, R3, RZ ;  /* 0x0000000300037219 */ /* 0x000fc800000006ff */
[----:B------:R-:W-:-:S05]  /*2810*/  LOP3.LUT R2, R3, R2, RZ, 0xfc, !PT ;  /* 0x0000000203027212 */ /* 0x000fca00078efcff */
[----:B------:R1:W-:Y:S04]  /*2820*/  ATOMS.OR RZ, [UR4], R2 ;  /* 0x00000002ffff798c */ /* 0x0003e8000b000004 */
[----:B------:R1:W-:Y:S01]  /*2830*/  STS [UR5+0x98], R5 ;  /* 0x00009805ff007988 */ /* 0x0003e20008000805 */
[----:B------:R-:W-:Y:S05]  /*2840*/  BRA `(.L_x_35) ;  /* 0x0000000000107947 */ /* 0x000fea0003800000 */
.L_x_34:
[----:B------:R-:W-:Y:S02]  /*2850*/  MOV R0, 0xffffffff ;  /* 0xffffffff00007802 */ /* 0x000fe40000000f00 */
[----:B------:R-:W-:-:S03]  /*2860*/  MOV R2, 0x2890 ;  /* 0x0000289000027802 */ /* 0x000fc60000000f00 */
[----:B------:R1:W-:Y:S04]  /*2870*/  STS [UR5+0x98], R0 ;  /* 0x00009800ff007988 */ /* 0x0003e80008000805 */
[----:B-12---:R-:W-:Y:S05]  /*2880*/  CALL.REL.NOINC `($__internal_1_$__cuda_sm10x_tcgen05_guardrail_trap_phase_invalid_during_alloc) ;  /* 0x0000002400787944 */ /* 0x006fea0003c00000 */
.L_x_35:
[----:B------:R-:W-:Y:S05]  /*2890*/  WARPSYNC.ALL ;  /* 0x0000000000007948 */ /* 0x000fea0003800000 */
[----:B------:R-:W-:Y:S01]  /*28a0*/  NOP ;  /* 0x0000000000007918 */ /* 0x000fe20000000000 */
.L_x_33:
[----:B------:R-:W4:Y:S08]  /*28b0*/  S2UR UR4, SR_CgaCtaId ;  /* 0x00000000000479c3 */ /* 0x000f300000008800 */
[----:B------:R-:W-:Y:S06]  /*28c0*/  BAR.SYNC.DEFER_BLOCKING 0x3, 0xa0 ;  /* 0x00c2800000007b1d */ /* 0x000fec0000010000 */
[----:B------:R-:W-:-:S02]  /*28d0*/  UMOV UR5, 0x400 ;  /* 0x0000040000057882 */ /* 0x000fc40000000000 */
[----:B----4-:R-:W-:-:S06]  /*28e0*/  ULEA UR4, UR4, UR5, 0x18 ;  /* 0x0000000504047291 */ /* 0x010fcc000f8ec0ff */
[----:B------:R-:W-:-:S05]  /*28f0*/  MOV R87, UR4 ;  /* 0x0000000400577c02 */ /* 0x000fca0008000f00 */
[----:B------:R4:W1:Y:S01]  /*2900*/  LDS R120, [R87+0x98] ;  /* 0x0000980057787984 */ /* 0x0008620000000800 */
[----:B------:R-:W5:Y:S02]  /*2910*/  SYNCS.PHASECHK.TRANS64.TRYWAIT P0, [R87+URZ+0x70], RZ ;  /* 0x000070ff570075a7 */ /* 0x000f6400080011ff */
[----:B-1--45:R-:W-:Y:S05]  /*2920*/  @!P0 BRA `(.L_x_38) ;  /* 0x0000002400008947 */ /* 0x032fea0003800000 */
.L_x_75:
[----:B------:R-:W4:Y:S01]  /*2930*/  LDS.128 R88, [R87+0x31c10] ;  /* 0x031c100057587984 */ /* 0x000f220000000c00 */
[----:B---3--:R-:W-:Y:S01]  /*2940*/  HFMA2 R0, -RZ, RZ, 0, 5.9604644775390625e-08 ;  /* 0x00000001ff007431 */ /* 0x008fe200000001ff */
[----:B------:R3:W-:Y:S06]  /*2950*/  MEMBAR.ALL.CTA ;  /* 0x0000000000007992 */ /* 0x0007ec0000008000 */
[----:B---3--:R-:W3:Y:S02]  /*2960*/  FENCE.VIEW.ASYNC.S ;  /* 0x00000000000073c6 */ /* 0x008ee40000000000 */
[----:B---3--:R3:W-:Y:S01]  /*2970*/  SYNCS.ARRIVE.TRANS64.ART0 RZ, [R87+URZ+0x80], R0 ;  /* 0x0000800057ff79a7 */ /* 0x0087e200085000ff */
[----:B----4-:R-:W-:-:S13]  /*2980*/  ISETP.NE.AND P0, PT, R91, 0x1, PT ;  /* 0x000000015b00780c */ /* 0x010fda0003f05270 */
[----:B---3--:R-:W-:Y:S05]  /*2990*/  @P0 BRA `(.L_x_39) ;  /* 0x0000001800d80947 */ /* 0x008fea0003800000 */
[----:B------:R-:W-:Y:S01]  /*29a0*/  IMAD.SHL.U32 R4, R104, 0x80, RZ ;  /* 0x0000008068047824 */ /* 0x000fe200078e00ff */
[----:B------:R-:W-:Y:S01]  /*29b0*/  SHF.R.U32.HI R109, RZ, 0x5, R104 ;  /* 0x00000005ff6d7819 */ /* 0x000fe20000011668 */
[----:B------:R-:W3:Y:S01]  /*29c0*/  S2UR UR8, SR_CgaCtaId ;  /* 0x00000000000879c3 */ /* 0x000ee20000008800 */
[----:B------:R-:W4:Y:S01]  /*29d0*/  S2R R102, SR_LANEID ;  /* 0x0000000000667919 */ /* 0x000f220000000000 */
[----:B------:R-:W-:Y:S01]  /*29e0*/  IMAD R119, R121, 0x4, R87 ;  /* 0x0000000479777824 */ /* 0x000fe200078e0257 */
[----:B------:R-:W-:Y:S01]  /*29f0*/  LOP3.LUT R4, R4, 0xf80, RZ, 0xc0, !PT ;  /* 0x00000f8004047812 */ /* 0x000fe200078ec0ff */
[----:B------:R-:W-:Y:S01]  /*2a00*/  IMAD.MOV.U32 R108, RZ, RZ, 0x1 ;  /* 0x00000001ff6c7424 */ /* 0x000fe200078e00ff */
[----:B------:R-:W-:Y:S01]  /*2a10*/  CS2R R106, SRZ ;  /* 0x00000000006a7805 */ /* 0x000fe2000001ff00 */
[----:B------:R-:W-:Y:S01]  /*2a20*/  IMAD.MOV.U32 R105, RZ, RZ, RZ ;  /* 0x000000ffff697224 */ /* 0x000fe200078e00ff */
[----:B------:R-:W-:Y:S01]  /*2a30*/  UMOV UR9, 0x400 ;  /* 0x0000040000097882 */ /* 0x000fe20000000000 */
[----:B------:R-:W-:Y:S01]  /*2a40*/  IMAD R4, R109, 0x1000, R4 ;  /* 0x000010006d047824 */ /* 0x000fe200078e0204 */
[----:B------:R-:W1:Y:S03]  /*2a50*/  LDCU.64 UR10, c[0x0][0x348] ;  /* 0x00006900ff0a77ac */ /* 0x000e660008000a00 */
[----:B------:R-:W-:-:S04]  /*2a60*/  IMAD.IADD R4, R87, 0x1, R4 ;  /* 0x0000000157047824 */ /* 0x000fc800078e0204 */
[C---:B------:R-:W-:Y:S02]  /*2a70*/  VIADD R2, R4.reuse, 0x400 ;  /* 0x0000040004027836 */ /* 0x040fe40000000000 */
[C---:B------:R-:W-:Y:S02]  /*2a80*/  VIADD R3, R4.reuse, 0x430 ;  /* 0x0000043004037836 */ /* 0x040fe40000000000 */
[C---:B------:R-:W-:Y:S01]  /*2a90*/  VIADD R6, R4.reuse, 0x420 ;  /* 0x0000042004067836 */ /* 0x040fe20000000000 */
[----:B------:R-:W-:Y:S01]  /*2aa0*/  SHF.R.U32.HI R115, RZ, 0x3, R2 ;  /* 0x00000003ff737819 */ /* 0x000fe20000011602 */
[----:B------:R-:W-:Y:S01]  /*2ab0*/  VIADD R5, R4, 0x410 ;  /* 0x0000041004057836 */ /* 0x000fe20000000000 */
[----:B------:R-:W-:Y:S01]  /*2ac0*/  SHF.R.U32.HI R118, RZ, 0x3, R3 ;  /* 0x00000003ff767819 */ /* 0x000fe20000011603 */
[----:B---3--:R-:W-:Y:S01]  /*2ad0*/  ULEA UR7, UR8, UR9, 0x18 ;  /* 0x0000000908077291 */ /* 0x008fe2000f8ec0ff */
[----:B------:R-:W-:Y:S02]  /*2ae0*/  LOP3.LUT R115, R2, 0x70, R115, 0x78, !PT ;  /* 0x0000007002737812 */ /* 0x000fe400078e7873 */
[----:B------:R-:W-:-:S02]  /*2af0*/  LOP3.LUT R2, R104, 0x1f, RZ, 0xc0, !PT ;  /* 0x0000001f68027812 */ /* 0x000fc400078ec0ff */
[----:B------:R-:W-:Y:S01]  /*2b00*/  LOP3.LUT R118, R3, 0x70, R118, 0x78, !PT ;  /* 0x0000007003767812 */ /* 0x000fe200078e7876 */
[----:B------:R-:W-:Y:S01]  /*2b10*/  VIADD R3, R4, 0x470 ;  /* 0x0000047004037836 */ /* 0x000fe20000000000 */
[----:B------:R-:W-:Y:S01]  /*2b20*/  SHF.R.U32.HI R117, RZ, 0x3, R6 ;  /* 0x00000003ff757819 */ /* 0x000fe20000011606 */
[C---:B------:R-:W-:Y:S01]  /*2b30*/  IMAD R2, R109.reuse, 0x20, R2 ;  /* 0x000000206d027824 */ /* 0x040fe200078e0202 */
[----:B------:R-:W-:Y:S01]  /*2b40*/  SHF.R.U32.HI R116, RZ, 0x3, R5 ;  /* 0x00000003ff747819 */ /* 0x000fe20000011605 */
[----:B------:R-:W-:Y:S01]  /*2b50*/  IMAD R109, R109, 0x200000, R120 ;  /* 0x002000006d6d7824 */ /* 0x000fe200078e0278 */
[----:B------:R-:W-:Y:S01]  /*2b60*/  SHF.R.U32.HI R114, RZ, 0x3, R3 ;  /* 0x00000003ff727819 */ /* 0x000fe20000011603 */
[----:B------:R-:W-:Y:S01]  /*2b70*/  IMAD.SHL.U32 R2, R2, 0x20, RZ ;  /* 0x0000002002027824 */ /* 0x000fe200078e00ff */
[----:B------:R-:W-:Y:S01]  /*2b80*/  LOP3.LUT R117, R6, 0x70, R117, 0x78, !PT ;  /* 0x0000007006757812 */ /* 0x000fe200078e7875 */
[C---:B------:R-:W-:Y:S01]  /*2b90*/  VIADD R6, R4.reuse, 0x460 ;  /* 0x0000046004067836 */ /* 0x040fe20000000000 */
[----:B------:R-:W-:Y:S01]  /*2ba0*/  LOP3.LUT R114, R3, 0x70, R114, 0x78, !PT ;  /* 0x0000007003727812 */ /* 0x000fe200078e7872 */
[----:B------:R-:W-:Y:S01]  /*2bb0*/  VIADD R3, R4, 0x450 ;  /* 0x0000045004037836 */ /* 0x000fe20000000000 */
[----:B------:R-:W-:Y:S01]  /*2bc0*/  LOP3.LUT R2, R2, 0xffff, RZ, 0xc0, !PT ;  /* 0x0000ffff02027812 */ /* 0x000fe200078ec0ff */
[----:B------:R-:W-:Y:S01]  /*2bd0*/  VIADD R4, R4, 0x440 ;  /* 0x0000044004047836 */ /* 0x000fe20000000000 */
[----:B------:R-:W-:-:S02]  /*2be0*/  SHF.R.U32.HI R113, RZ, 0x3, R6 ;  /* 0x00000003ff717819 */ /* 0x000fc40000011606 */
[----:B------:R-:W-:Y:S02]  /*2bf0*/  SHF.R.U32.HI R110, RZ, 0x1, R2 ;  /* 0x00000001ff6e7819 */ /* 0x000fe40000011602 */
[----:B------:R-:W-:Y:S02]  /*2c00*/  SHF.R.U32.HI R112, RZ, 0x3, R3 ;  /* 0x00000003ff707819 */ /* 0x000fe40000011603 */
[----:B------:R-:W-:Y:S02]  /*2c10*/  LOP3.LUT R110, R110, 0xffff, RZ, 0xc0, !PT ;  /* 0x0000ffff6e6e7812 */ /* 0x000fe400078ec0ff */
[----:B------:R-:W-:Y:S02]  /*2c20*/  SHF.R.U32.HI R111, RZ, 0x3, R4 ;  /* 0x00000003ff6f7819 */ /* 0x000fe40000011604 */
[----:B------:R-:W-:Y:S01]  /*2c30*/  LOP3.LUT R116, R5, 0x70, R116, 0x78, !PT ;  /* 0x0000007005747812 */ /* 0x000fe200078e7874 */
[----:B------:R-:W-:Y:S01]  /*2c40*/  IMAD.IADD R110, R87, 0x1, R110 ;  /* 0x00000001576e7824 */ /* 0x000fe200078e026e */
[----:B------:R-:W-:-:S02]  /*2c50*/  LOP3.LUT R113, R6, 0x70, R113, 0x78, !PT ;  /* 0x0000007006717812 */ /* 0x000fc400078e7871 */
[----:B------:R-:W-:Y:S02]  /*2c60*/  LOP3.LUT R112, R3, 0x70, R112, 0x78, !PT ;  /* 0x0000007003707812 */ /* 0x000fe400078e7870 */
[----:B-1--4-:R-:W-:-:S07]  /*2c70*/  LOP3.LUT R111, R4, 0x70, R111, 0x78, !PT ;  /* 0x00000070046f7812 */ /* 0x012fce00078e786f */
.L_x_50:
[----:B-1----:R-:W1:Y:S01]  /*2c80*/  LDC.64 R6, c[0x0][0x750] ;  /* 0x0001d400ff067b82 */ /* 0x002e620000000a00 */
[----:B------:R-:W-:-:S04]  /*2c90*/  SHF.L.U32 R125, R88, 0x7, RZ ;  /* 0x00000007587d7819 */ /* 0x000fc800000006ff */
[----:B------:R-:W-:-:S03]  /*2ca0*/  IADD3 R5, PT, PT, R125, R104, RZ ;  /* 0x000000687d057210 */ /* 0x000fc60007ffe0ff */
[----:B------:R-:W3:Y:S01]  /*2cb0*/  LDC.64 R2, c[0x0][0x758] ;  /* 0x0001d600ff027b82 */ /* 0x000ee20000000a00 */
[----:B------:R-:W-:Y:S02]  /*2cc0*/  IMAD R123, R106, 0x8, R87 ;  /* 0x000000086a7b7824 */ /* 0x000fe400078e0257 */
[----:B-1----:R-:W-:-:S05]  /*2cd0*/  IMAD.WIDE R6, R90, 0x4, R6 ;  /* 0x000000045a067825 */ /* 0x002fca00078e0206 */
[----:B------:R1:W5:Y:S01]  /*2ce0*/  LDG.E R122, desc[UR14][R6.64] ;  /* 0x0000000e067a7981 */ /* 0x000362000c1e1900 */
[----:B---3--:R-:W-:Y:S01]  /*2cf0*/  IMAD.WIDE R4, R5, 0x4, R2 ;  /* 0x0000000405047825 */ /* 0x008fe200078e0202 */
[----:B------:R-:W-:-:S04]  /*2d00*/  SHF.L.U32 R2, R105, 0x1f, RZ ;  /* 0x0000001f69027819 */ /* 0x000fc800000006ff */
[----:B------:R1:W5:Y:S01]  /*2d10*/  LDG.E R88, desc[UR14][R4.64] ;  /* 0x0000000e04587981 */ /* 0x000362000c1e1900 */
[----:B------:R-:W3:Y:S01]  /*2d20*/  SYNCS.PHASECHK.TRANS64.TRYWAIT P1, [R123+URZ+0x50], R2 ;  /* 0x000050027b0075a7 */ /* 0x000ee200080211ff */
[----:B------:R-:W-:Y:S01]  /*2d30*/  PLOP3.LUT P0, PT, PT, PT, PT, 0x80, 0x8 ;  /* 0x000000000008781c */ /* 0x000fe20003f0f070 */
[----:B------:R-:W-:Y:S01]  /*2d40*/  IMAD.MOV.U32 R103, RZ, RZ, R90 ;  /* 0x000000ffff677224 */ /* 0x000fe200078e005a */
[----:B-1-3--:R-:W-:Y:S11]  /*2d50*/  @!P1 BRA `(.L_x_40) ;  /* 0x0000002000089947 */ /* 0x00aff60003800000 */
.L_x_77:
[----:B------:R-:W-:Y:S01]  /*2d60*/  HFMA2 R128, -RZ, RZ, 0, 0 ;  /* 0x00000000ff807431 */ /* 0x000fe200000001ff */
[----:B------:R-:W-:Y:S01]  /*2d70*/  SHF.R.S32.HI R86, RZ, 0x1f, R90 ;  /* 0x0000001fff567819 */ /* 0x000fe2000001145a */
[----:B------:R-:W-:Y:S02]  /*2d80*/  IMAD R124, R106, 0x80, R109 ;  /* 0x000000806a7c7824 */ /* 0x000fe400078e026d */
[----:B------:R-:W-:-:S07]  /*2d90*/  IMAD.MOV.U32 R126, RZ, RZ, RZ ;  /* 0x000000ffff7e7224 */ /* 0x000fce00078e00ff */
.L_x_45:
[----:B------:R-:W-:Y:S01]  /*2da0*/  IMAD.SHL.U32 R90, R128, 0x20, RZ ;  /* 0x00000020805a7824 */ /* 0x000fe200078e00ff */
[----:B------:R-:W-:Y:S05]  /*2db0*/  WARPSYNC.ALL ;  /* 0x0000000000007948 */ /* 0x000fea0003800000 */
[----:B------:R-:W-:Y:S01]  /*2dc0*/  NOP ;  /* 0x0000000000007918 */ /* 0x000fe20000000000 */
[----:B------:R-:W-:Y:S01]  /*2dd0*/  IMAD.IADD R2, R124, 0x1, R90 ;  /* 0x000000017c027824 */ /* 0x000fe200078e025a */
[----:B--2---:R-:W-:-:S04]  /*2de0*/  PLOP3.LUT P2, PT, P0, PT, PT, 0x80, 0x8 ;  /* 0x000000000008781c */ /* 0x004fc8000074f070 */
[----:B------:R-:W-:-:S13]  /*2df0*/  R2UR UR4, R2 ;  /* 0x00000000020472ca */ /* 0x000fda00000e0000 */
[----:B------:R-:W2:Y:S01]  /*2e00*/  LDTM.x32 R36, tmem[UR4+0x20] ;  /* 0x00002004002479ee */ /* 0x000ea200082c0000 */
[----:B------:R-:W-:-:S13]  /*2e10*/  R2UR UR4, R2 ;  /* 0x00000000020472ca */ /* 0x000fda00000e0000 */
[----:B------:R-:W3:Y:S01]  /*2e20*/  LDTM.x32 R4, tmem[UR4] ;  /* 0x00000004000479ee */ /* 0x000ee200082c0000 */
[-C--:B-12--5:R-:W-:Y:S02]  /*2e30*/  FMUL2 R2, R36.F32x2.HI_LO, R122.reuse.F32 ;  /* 0x0000007a2402724a */ /* 0x0a6fe40001000000 */
[-C--:B------:R-:W-:Y:S02]  /*2e40*/  FMUL2 R36, R40.F32x2.HI_LO, R122.reuse.F32 ;  /* 0x0000007a2824724a */ /* 0x080fe40001000000 */
[-C--:B------:R-:W-:Y:S02]  /*2e50*/  FMUL2 R40, R44.F32x2.HI_LO, R122.reuse.F32 ;  /* 0x0000007a2c28724a */ /* 0x080fe40001000000 */
[-C--:B------:R-:W-:Y:S02]  /*2e60*/  FMUL2 R38, R38.F32x2.HI_LO, R122.reuse.F32 ;  /* 0x0000007a2626724a */ /* 0x080fe40001000000 */
[-C--:B------:R-:W-:Y:S02]  /*2e70*/  FMUL2 R42, R42.F32x2.HI_LO, R122.reuse.F32 ;  /* 0x0000007a2a2a724a */ /* 0x080fe40001000000 */
[----:B------:R-:W-:-:S02]  /*2e80*/  FMUL2 R44, R48.F32x2.HI_LO, R122.F32 ;  /* 0x0000007a302c724a */ /* 0x000fc40001000000 */
[-C--:B------:R-:W-:Y:S02]  /*2e90*/  FMUL2 R46, R46.F32x2.HI_LO, R122.reuse.F32 ;  /* 0x0000007a2e2e724a */ /* 0x080fe40001000000 */
        /* <DEDUP_REMOVED lines=9> */
[----:B---3--:R-:W-:Y:S01]  /*2f30*/  FMUL2 R70, R8.F32x2.HI_LO, R122.F32 ;  /* 0x0000007a0846724a */ /* 0x008fe20001000000 */
[----:B------:R-:W-:Y:S01]  /*2f40*/  F2FP.BF16.F32.PACK_AB R9, R39, R38 ;  /* 0x000000262709723e */ /* 0x000fe200000010ff */
[----:B------:R-:W-:Y:S01]  /*2f50*/  FMUL2 R72, R10.F32x2.HI_LO, R122.F32 ;  /* 0x0000007a0a48724a */ /* 0x000fe20001000000 */
        /* <DEDUP_REMOVED lines=29> */
[----:B------:R1:W-:Y:S01]  /*3130*/  STS.128 [R111], R8 ;  /* 0x000000086f007388 */ /* 0x0003e20000000c00 */
[----:B------:R-:W-:-:S02]  /*3140*/  F2FP.BF16.F32.PACK_AB R7, R73, R72 ;  /* 0x000000484907723e */ /* 0x000fc400000010ff */
[----:B------:R-:W-:Y:S01]  /*3150*/  F2FP.BF16.F32.PACK_AB R6, R71, R70 ;  /* 0x000000464706723e */ /* 0x000fe200000010ff */
[----:B------:R2:W-:Y:S01]  /*3160*/  STS.128 [R112], R12 ;  /* 0x0000000c70007388 */ /* 0x0005e20000000c00 */
[----:B------:R-:W-:Y:S02]  /*3170*/  F2FP.BF16.F32.PACK_AB R5, R69, R68 ;  /* 0x000000444505723e */ /* 0x000fe400000010ff */
[----:B------:R-:W-:Y:S01]  /*3180*/  F2FP.BF16.F32.PACK_AB R4, R65, R64 ;  /* 0x000000404104723e */ /* 0x000fe200000010ff */
[----:B------:R3:W-:Y:S04]  /*3190*/  STS.128 [R113], R16 ;  /* 0x0000001071007388 */ /* 0x0007e80000000c00 */
[----:B------:R4:W-:Y:S04]  /*31a0*/  STS.128 [R114], R20 ;  /* 0x0000001472007388 */ /* 0x0009e80000000c00 */
[----:B------:R4:W-:Y:S01]  /*31b0*/  STS.128 [R115], R4 ;  /* 0x0000000473007388 */ /* 0x0009e20000000c00 */
[----:B-1----:R-:W-:-:S02]  /*31c0*/  F2FP.BF16.F32.PACK_AB R11, R81, R80 ;  /* 0x00000050510b723e */ /* 0x002fc400000010ff */
[----:B------:R-:W-:Y:S02]  /*31d0*/  F2FP.BF16.F32.PACK_AB R10, R79, R78 ;  /* 0x0000004e4f0a723e */ /* 0x000fe400000010ff */
[----:B------:R-:W-:Y:S02]  /*31e0*/  F2FP.BF16.F32.PACK_AB R9, R77, R76 ;  /* 0x0000004c4d09723e */ /* 0x000fe400000010ff */
[----:B------:R-:W-:Y:S02]  /*31f0*/  F2FP.BF16.F32.PACK_AB R8, R75, R74 ;  /* 0x0000004a4b08723e */ /* 0x000fe400000010ff */
[----:B--2---:R-:W-:Y:S02]  /*3200*/  F2FP.BF16.F32.PACK_AB R15, R27, R26 ;  /* 0x0000001a1b0f723e */ /* 0x004fe400000010ff */
[----:B------:R-:W-:Y:S01]  /*3210*/  F2FP.BF16.F32.PACK_AB R14, R25, R24 ;  /* 0x00000018190e723e */ /* 0x000fe200000010ff */
[----:B------:R4:W-:Y:S01]  /*3220*/  STS.128 [R116], R8 ;  /* 0x0000000874007388 */ /* 0x0009e20000000c00 */
[----:B------:R-:W-:-:S02]  /*3230*/  F2FP.BF16.F32.PACK_AB R13, R85, R84 ;  /* 0x00000054550d723e */ /* 0x000fc400000010ff */
[----:B------:R-:W-:Y:S02]  /*3240*/  F2FP.BF16.F32.PACK_AB R12, R83, R82 ;  /* 0x00000052530c723e */ /* 0x000fe400000010ff */
[----:B---3--:R-:W-:Y:S02]  /*3250*/  F2FP.BF16.F32.PACK_AB R19, R35, R34 ;  /* 0x000000222313723e */ /* 0x008fe400000010ff */
[----:B------:R-:W-:Y:S01]  /*3260*/  F2FP.BF16.F32.PACK_AB R18, R33, R32 ;  /* 0x000000202112723e */ /* 0x000fe200000010ff */
[----:B------:R4:W-:Y:S01]  /*3270*/  STS.128 [R117], R12 ;  /* 0x0000000c75007388 */ /* 0x0009e20000000c00 */
[----:B------:R-:W-:Y:S02]  /*3280*/  F2FP.BF16.F32.PACK_AB R17, R31, R30 ;  /* 0x0000001e1f11723e */ /* 0x000fe400000010ff */
[----:B------:R-:W-:-:S05]  /*3290*/  F2FP.BF16.F32.PACK_AB R16, R29, R28 ;  /* 0x0000001c1d10723e */ /* 0x000fca00000010ff */
[----:B------:R4:W-:Y:S01]  /*32a0*/  STS.128 [R118], R16 ;  /* 0x0000001076007388 */ /* 0x0009e20000000c00 */
[----:B------:R1:W-:Y:S06]  /*32b0*/  MEMBAR.ALL.CTA ;  /* 0x0000000000007992 */ /* 0x0003ec0000008000 */
[----:B-1----:R-:W1:Y:S02]  /*32c0*/  FENCE.VIEW.ASYNC.S ;  /* 0x00000000000073c6 */ /* 0x002e640000000000 */
[----:B-1----:R-:W-:Y:S06]  /*32d0*/  BAR.SYNC.DEFER_BLOCKING 0x2, 0x80 ;  /* 0x0082000000007b1d */ /* 0x002fec0000010000 */
[----:B------:R-:W-:Y:S05]  /*32e0*/  BRA.U !UP4, `(.L_x_41) ;  /* 0x000000010c447547 */ /* 0x000fea000b800000 */
[----:B------:R-:W-:Y:S01]  /*32f0*/  UIADD3 UR12, UP0, UPT, UR10, 0x240, URZ ;  /* 0x000002400a0c7890 */ /* 0x000fe2000ff1e0ff */
[----:B------:R-:W-:Y:S01]  /*3300*/  PLOP3.LUT P0, PT, PT, PT, PT, 0x80, 0x8 ;  /* 0x000000000008781c */ /* 0x000fe20003f0f070 */
[----:B------:R-:W-:Y:S01]  /*3310*/  IMAD R90, R89, 0x80, R90 ;  /* 0x00000080595a7824 */ /* 0x000fe200078e025a */
[----:B----4-:R-:W-:Y:S01]  /*3320*/  IADD3 R4, PT, PT, R87, 0x400, RZ ;  /* 0x0000040057047810 */ /* 0x010fe20007ffe0ff */
[----:B------:R-:W-:-:S12]  /*3330*/  UIADD3.X UR13, UPT, UPT, URZ, UR11, URZ, UP0, !UPT ;  /* 0x0000000bff0d7290 */ /* 0x000fd800087fe4ff */
.L_x_42:
[----:B------:R-:W-:Y:S02]  /*3340*/  PLOP3.LUT P1, PT, P1, P0, PT, 0xf2, 0x2f ;  /* 0x00000000002f781c */ /* 0x000fe40000f21e72 */
[----:B------:R-:W-:-:S08]  /*3350*/  @P0 R2UR P1, UR6, R125 ;  /* 0x000000007d0602ca */ /* 0x000fd00000020000 */
[----:B------:R-:W-:Y:S02]  /*3360*/  PLOP3.LUT P1, PT, P1, P0, PT, 0xf2, 0x2f ;  /* 0x00000000002f781c */ /* 0x000fe40000f21e72 */
[----:B------:R-:W-:-:S08]  /*3370*/  @P0 R2UR.OR P1, UR5, R90 ;  /* 0x000000005a0502ca */ /* 0x000fd00000120000 */
[----:B------:R-:W-:Y:S02]  /*3380*/  PLOP3.LUT P1, PT, P1, P0, PT, 0xf2, 0x2f ;  /* 0x00000000002f781c */ /* 0x000fe40000f21e72 */
[----:B------:R-:W-:-:S08]  /*3390*/  @P0 R2UR.OR P1, UR4, R4 ;  /* 0x00000000040402ca */ /* 0x000fd00000120000 */
[----:B------:R-:W-:Y:S02]  /*33a0*/  @P0 PLOP3.LUT P0, PT, P1, PT, PT, 0x80, 0x8 ;  /* 0x000000000008081c */ /* 0x000fe40000f0f070 */
[----:B------:R-:W-:-:S03]  /*33b0*/  PLOP3.LUT P1, PT, PT, PT, PT, 0x80, 0x8 ;  /* 0x000000000008781c */ /* 0x000fc60003f2f070 */
[----:B------:R1:W-:Y:S08]  /*33c0*/  UTMASTG.2D [UR4], [UR12], desc[URZ] ;  /* 0x0000ff040c0073b5 */ /* 0x0003f00008009000 */
[----:B-1----:R-:W-:Y:S05]  /*33d0*/  @P0 BRA.U.ANY `(.L_x_42) ;  /* 0xfffffffd00d80947 */ /* 0x002fea000393ffff */
[----:B------:R0:W-:Y:S01]  /*33e0*/  UTMACMDFLUSH ;  /* 0x00000000000079b7 */ /* 0x0001e20000000000 */
[----:B------:R-:W-:-:S04]  /*33f0*/  DEPBAR.LE SB0, 0x0 ;  /* 0x000080000000791a */ /* 0x000fc80000000000 */
.L_x_41:
[----:B----4-:R-:W-:Y:S01]  /*3400*/  FMUL2 R20, R80.F32x2.HI_LO, -1.4426950216293334961 ;  /* 0xbfb8aa3b5014784a */ /* 0x010fe20001000000 */
[----:B------:R-:W-:Y:S01]  /*3410*/  BAR.SYNC.DEFER_BLOCKING 0x2, 0x80 ;  /* 0x0082000000007b1d */ /* 0x000fe20000010000 */
[----:B------:R-:W-:Y:S02]  /*3420*/  FMUL2 R4, R34.F32x2.HI_LO, -1.4426950216293334961 ;  /* 0xbfb8aa3b2204784a */ /* 0x000fe40001000000 */
[----:B------:R-:W-:Y:S02]  /*3430*/  FMUL2 R22, R78.F32x2.HI_LO, -1.4426950216293334961 ;  /* 0xbfb8aa3b4e16784a */ /* 0x000fe40001000000 */
[----:B------:R-:W-:Y:S01]  /*3440*/  FMUL2 R6, R32.F32x2.HI_LO, -1.4426950216293334961 ;  /* 0xbfb8aa3b2006784a */ /* 0x000fe20001000000 */
[----:B------:R-:W-:Y:S01]  /*3450*/  MUFU.EX2 R20, R20 ;  /* 0x0000001400147308 */ /* 0x000fe20000000800 */
[----:B------:R-:W-:Y:S02]  /*3460*/  FMUL2 R96, R70.F32x2.HI_LO, -1.4426950216293334961 ;  /* 0xbfb8aa3b4660784a */ /* 0x000fe40001000000 */
[----:B------:R-:W-:-:S02]  /*3470*/  FMUL2 R94, R72.F32x2.HI_LO, -1.4426950216293334961 ;  /* 0xbfb8aa3b485e784a */ /* 0x000fc40001000000 */
[----:B------:R-:W-:Y:S02]  /*3480*/  FMUL2 R100, R64.F32x2.HI_LO, -1.4426950216293334961 ;  /* 0xbfb8aa3b4064784a */ /* 0x000fe40001000000 */
[----:B------:R-:W-:Y:S01]  /*3490*/  FMUL2 R90, R76.F32x2.HI_LO, -1.4426950216293334961 ;  /* 0xbfb8aa3b4c5a784a */ /* 0x000fe20001000000 */
[----:B------:R-:W1:Y:S01]  /*34a0*/  MUFU.EX2 R21, R21 ;  /* 0x0000001500157308 */ /* 0x000e620000000800 */
[----:B------:R-:W-:Y:S02]  /*34b0*/  FMUL2 R8, R30.F32x2.HI_LO, -1.4426950216293334961 ;  /* 0xbfb8aa3b1e08784a */ /* 0x000fe40001000000 */
[----:B------:R-:W-:Y:S02]  /*34c0*/  FMUL2 R92, R74.F32x2.HI_LO, -1.4426950216293334961 ;  /* 0xbfb8aa3b4a5c784a */ /* 0x000fe40001000000 */
[----:B------:R-:W-:Y:S02]  /*34d0*/  FMUL2 R10, R28.F32x2.HI_LO, -1.4426950216293334961 ;  /* 0xbfb8aa3b1c0a784a */ /* 0x000fe40001000000 */
[----:B------:R-:W-:Y:S01]  /*34e0*/  FMUL2 R14, R24.F32x2.HI_LO, -1.4426950216293334961 ;  /* 0xbfb8aa3b180e784a */ /* 0x000fe20001000000 */
[----:B------:R-:W-:Y:S01]  /*34f0*/  MUFU.EX2 R4, R4 ;  /* 0x0000000400047308 */ /* 0x000fe20000000800 */
[----:B------:R-:W-:-:S02]  /*3500*/  FMUL2 R12, R26.F32x2.HI_LO, -1.4426950216293334961 ;  /* 0xbfb8aa3b1a0c784a */ /* 0x000fc40001000000 */
[----:B------:R-:W-:Y:S02]  /*3510*/  FMUL2 R98, R68.F32x2.HI_LO, -1.4426950216293334961 ;  /* 0xbfb8aa3b4462784a */ /* 0x000fe40001000000 */
[----:B------:R-:W-:Y:S02]  /*3520*/  FMUL2 R16, R84.F32x2.HI_LO, -1.4426950216293334961 ;  /* 0xbfb8aa3b5410784a */ /* 0x000fe40001000000 */
[----:B------:R-:W-:Y:S01]  /*3530*/  FMUL2 R18, R82.F32x2.HI_LO, -1.4426950216293334961 ;  /* 0xbfb8aa3b5212784a */ /* 0x000fe20001000000 */
[----:B------:R-:W2:Y:S01]  /*3540*/  MUFU.EX2 R5, R5 ;  /* 0x0000000500057308 */ /* 0x000ea20000000800 */
[----:B-1----:R-:W-:-:S07]  /*3550*/  FADD2 R20, R20.F32x2.HI_LO, 1 ;  /* 0x3f8000001414744b */ /* 0x002fce0000200000 */
[----:B------:R-:W-:Y:S08]  /*3560*/  MUFU.EX2 R22, R22 ;  /* 0x0000001600167308 */ /* 0x000ff00000000800 */
[----:B------:R-:W1:Y:S01]  /*3570*/  MUFU.EX2 R23, R23 ;  /* 0x0000001700177308 */ /* 0x000e620000000800 */
[----:B--2---:R-:W-:-:S07]  /*3580*/  FADD2 R4, R4.F32x2.HI_LO, 1 ;  /* 0x3f8000000404744b */ /* 0x004fce0000200000 */
[----:B------:R-:W-:Y:S08]  /*3590*/  MUFU.EX2 R6, R6 ;  /* 0x0000000600067308 */ /* 0x000ff00000000800 */
        /* <DEDUP_REMOVED lines=35> */
[----:B------:R-:W-:Y:S08]  /*37d0*/  MUFU.RCP R20, R20 ;  /* 0x0000001400147308 */ /* 0x000ff00000001000 */
[----:B------:R-:W2:Y:S01]  /*37e0*/  MUFU.RCP R21, R21 ;  /* 0x0000001500157308 */ /* 0x000ea20000001000 */
[----:B-1----:R-:W-:-:S07]  /*37f0*/  FADD2 R16, R16.F32x2.HI_LO, 1 ;  /* 0x3f8000001010744b */ /* 0x002fce0000200000 */
[----:B------:R-:W-:Y:S08]  /*3800*/  MUFU.RCP R4, R4 ;  /* 0x0000000400047308 */ /* 0x000ff00000001000 */
[----:B------:R-:W1:Y:S01]  /*3810*/  MUFU.RCP R5, R5 ;  /* 0x0000000500057308 */ /* 0x000e620000001000 */
[----:B--2---:R-:W-:-:S04]  /*3820*/  FMUL2 R20, R20.F32x2.HI_LO, R80.F32x2.HI_LO ;  /* 0x000000501414724a */ /* 0x004fc80000000000 */
[----:B------:R-:W-:-:S03]  /*3830*/  FMUL2 R20, R20.F32x2.HI_LO, R50.F32x2.HI_LO ;  /* 0x000000321414724a */ /* 0x000fc60000000000 */
[----:B------:R-:W-:Y:S01]  /*3840*/  MUFU.EX2 R18, R18 ;  /* 0x0000001200127308 */ /* 0x000fe20000000800 */
[----:B------:R-:W-:-:S07]  /*3850*/  FMUL2 R20, R20.F32x2.HI_LO, R88.F32 ;  /* 0x000000581414724a */ /* 0x000fce0001000000 */
[----:B------:R-:W2:Y:S01]  /*3860*/  MUFU.EX2 R19, R19 ;  /* 0x0000001300137308 */ /* 0x000ea20000000800 */
[----:B-1----:R-:W-:-:S04]  /*3870*/  FMUL2 R4, R4.F32x2.HI_LO, R34.F32x2.HI_LO ;  /* 0x000000220404724a */ /* 0x002fc80000000000 */
[----:B------:R-:W-:-:S03]  /*3880*/  FMUL2 R4, R4.F32x2.HI_LO, R66.F32x2.HI_LO ;  /* 0x000000420404724a */ /* 0x000fc60000000000 */
[----:B------:R-:W-:Y:S01]  /*3890*/  MUFU.RCP R22, R22 ;  /* 0x0000001600167308 */ /* 0x000fe20000001000 */
[----:B------:R-:W-:-:S07]  /*38a0*/  FMUL2 R4, R4.F32x2.HI_LO, R88.F32 ;  /* 0x000000580404724a */ /* 0x000fce0001000000 */
[----:B------:R-:W1:Y:S01]  /*38b0*/  MUFU.RCP R23, R23 ;  /* 0x0000001700177308 */ /* 0x000e620000001000 */
[----:B--2---:R-:W-:-:S07]  /*38c0*/  FADD2 R18, R18.F32x2.HI_LO, 1 ;  /* 0x3f8000001212744b */ /* 0x004fce0000200000 */
[----:B------:R-:W-:Y:S08]  /*38d0*/  MUFU.RCP R6, R6 ;  /* 0x0000000600067308 */ /* 0x000ff00000001000 */
[----:B------:R-:W2:Y:S01]  /*38e0*/  MUFU.RCP R7, R7 ;  /* 0x0000000700077308 */ /* 0x000ea20000001000 */
[----:B-1----:R-:W-:-:S04]  /*38f0*/  FMUL2 R22, R22.F32x2.HI_LO, R78.F32x2.HI_LO ;  /* 0x0000004e1616724a */ /* 0x002fc80000000000 */
[----:B------:R-:W-:-:S03]  /*3900*/  FMUL2 R22, R22.F32x2.HI_LO, R44.F32x2.HI_LO ;  /* 0x0000002c1616724a */ /* 0x000fc60000000000 */
[----:B------:R-:W-:Y:S01]  /*3910*/  MUFU.RCP R96, R96 ;  /* 0x0000006000607308 */ /* 0x000fe20000001000 */
[----:B------:R-:W-:-:S07]  /*3920*/  FMUL2 R22, R22.F32x2.HI_LO, R88.F32 ;  /* 0x000000581616724a */ /* 0x000fce0001000000 */
[----:B------:R-:W1:Y:S01]  /*3930*/  MUFU.RCP R97, R97 ;  /* 0x0000006100617308 */ /* 0x000e620000001000 */
[----:B--2---:R-:W-:-:S04]  /*3940*/  FMUL2 R6, R6.F32x2.HI_LO, R32.F32x2.HI_LO ;  /* 0x000000200606724a */ /* 0x004fc80000000000 */
[----:B------:R-:W-:-:S03]  /*3950*/  FMUL2 R6, R6.F32x2.HI_LO, R60.F32x2.HI_LO ;  /* 0x0000003c0606724a */ /* 0x000fc60000000000 */
[----:B------:R-:W-:Y:S01]  /*3960*/  MUFU.RCP R94, R94 ;  /* 0x0000005e005e7308 */ /* 0x000fe20000001000 */
[----:B------:R-:W-:-:S07]  /*3970*/  FMUL2 R6, R6.F32x2.HI_LO, R88.F32 ;  /* 0x000000580606724a */ /* 0x000fce0001000000 */
        /* <DEDUP_REMOVED lines=12> */
[----:B------:R-:W-:Y:S01]  /*3a40*/  FMUL2 R100, R100.F32x2.HI_LO, R2.F32x2.HI_LO ;  /* 0x000000026464724a */ /* 0x000fe20000000000 */
[-C--:B------:R-:W-:Y:S02]  /*3a50*/  FMNMX.NAN R3, |R20|, |R4|.reuse, !PT ;  /* 0x4000000414037209 */ /* 0x080fe40007820200 */
[----:B------:R-:W-:Y:S01]  /*3a60*/  MUFU.RCP R8, R8 ;  /* 0x0000000800087308 */ /* 0x000fe20000001000 */
[----:B------:R-:W-:Y:S01]  /*3a70*/  F2FP.SATFINITE.E2M1.F32.PACK_AB_MERGE_C R4, R5, R4, RZ ;  /* 0x000000040504723e */ /* 0x000fe200042070ff */
[----:B------:R-:W-:Y:S01]  /*3a80*/  FMUL2 R100, R100.F32x2.HI_LO, R88.F32 ;  /* 0x000000586464724a */ /* 0x000fe20001000000 */
[----:B------:R-:W-:Y:S02]  /*3a90*/  FMNMX.NAN R2, |R23|, |R7|, !PT ;  /* 0x4000000717027209 */ /* 0x000fe40007820200 */
[----:B------:R-:W-:-:S03]  /*3aa0*/  PRMT R4, R4, 0x7054, RZ ;  /* 0x0000705404047816 */ /* 0x000fc600000000ff */
        /* <DEDUP_REMOVED lines=21> */
[----:B--2---:R-:W-:Y:S01]  /*3c00*/  FMUL2 R14, R14.F32x2.HI_LO, R24.F32x2.HI_LO ;  /* 0x000000180e0e724a */ /* 0x004fe20000000000 */
[C---:B------:R-:W-:Y:S02]  /*3c10*/  FMNMX.NAN R24, |R21|.reuse, |R5|, !PT ;  /* 0x4000000515187209 */ /* 0x040fe40007820200 */
[----:B------:R-:W-:Y:S01]  /*3c20*/  F2FP.SATFINITE.E2M1.F32.PACK_AB_MERGE_C R25, R21, R20, RZ ;  /* 0x000000141519723e */ /* 0x000fe200042070ff */
[----:B------:R-:W-:Y:S01]  /*3c30*/  FMUL2 R14, R14.F32x2.HI_LO, R52.F32x2.HI_LO ;  /* 0x000000340e0e724a */ /* 0x000fe20000000000 */
[----:B------:R-:W-:Y:S02]  /*3c40*/  F2FP.SATFINITE.E2M1.F32.PACK_AB_MERGE_C R5, R23, R22, RZ ;  /* 0x000000161705723e */ /* 0x000fe400042070ff */
[----:B------:R-:W-:Y:S01]  /*3c50*/  MUFU.RCP R98, R98 ;  /* 0x0000006200627308 */ /* 0x000fe20000001000 */
[----:B------:R-:W-:Y:S01]  /*3c60*/  FMNMX.NAN R21, |R22|, |R6|, !PT ;  /* 0x4000000616157209 */ /* 0x000fe20007820200 */
[----:B------:R-:W-:Y:S01]  /*3c70*/  FMUL2 R14, R14.F32x2.HI_LO, R88.F32 ;  /* 0x000000580e0e724a */ /* 0x000fe20001000000 */
[----:B------:R-:W-:-:S02]  /*3c80*/  F2FP.SATFINITE.E2M1.F32.PACK_AB_MERGE_C R22, R97, R96, RZ ;  /* 0x000000606116723e */ /* 0x000fc400042070ff */
[----:B------:R-:W-:Y:S02]  /*3c90*/  F2FP.SATFINITE.E2M1.F32.PACK_AB_MERGE_C R6, R7, R6, RZ ;  /* 0x000000060706723e */ /* 0x000fe400042070ff */
[----:B------:R-:W-:Y:S01]  /*3ca0*/  PRMT R22, R22, 0x7604, RZ ;  /* 0x0000760416167816 */ /* 0x000fe200000000ff */
[----:B------:R-:W2:Y:S01]  /*3cb0*/  MUFU.RCP R99, R99 ;  /* 0x0000006300637308 */ /* 0x000ea20000001000 */
[----:B-1----:R-:W-:Y:S01]  /*3cc0*/  FMUL2 R12, R12.F32x2.HI_LO, R26.F32x2.HI_LO ;  /* 0x0000001a0c0c724a */ /* 0x002fe20000000000 */
[----:B------:R-:W-:Y:S02]  /*3cd0*/  F2FP.SATFINITE.E2M1.F32.PACK_AB_MERGE_C R27, R95, R94, RZ ;  /* 0x0000005e5f1b723e */ /* 0x000fe400042070ff */
[----:B------:R-:W-:Y:S01]  /*3ce0*/  FMNMX.NAN R20, |R91|, |R9|, !PT ;  /* 0x400000095b147209 */ /* 0x000fe20007820200 */
[----:B------:R-:W-:Y:S01]  /*3cf0*/  FMUL2 R12, R12.F32x2.HI_LO, R58.F32x2.HI_LO ;  /* 0x0000003a0c0c724a */ /* 0x000fe20000000000 */
[----:B------:R-:W-:Y:S02]  /*3d00*/  PRMT R27, R27, 0x7054, RZ ;  /* 0x000070541b1b7816 */ /* 0x000fe400000000ff */
[----:B------:R-:W-:Y:S01]  /*3d10*/  MUFU.RCP R16, R16 ;  /* 0x0000001000107308 */ /* 0x000fe20000001000 */
[----:B------:R-:W-:Y:S01]  /*3d20*/  FMUL2 R12, R12.F32x2.HI_LO, R88.F32 ;  /* 0x000000580c0c724a */ /* 0x000fe20001000000 */
[----:B------:R-:W-:-:S02]  /*3d30*/  F2FP.SATFINITE.E2M1.F32.PACK_AB_MERGE_C R7, R9, R8, RZ ;  /* 0x000000080907723e */ /* 0x000fc400042070ff */
[----:B------:R-:W-:Y:S02]  /*3d40*/  FMNMX.NAN R23, |R90|, |R8|, !PT ;  /* 0x400000085a177209 */ /* 0x000fe40007820200 */
[----:B------:R-:W-:Y:S02]  /*3d50*/  FMNMX.NAN R9, |R92|, |R10|, !PT ;  /* 0x4000000a5c097209 */ /* 0x000fe40007820200 */
[----:B------:R-:W1:Y:S01]  /*3d60*/  MUFU.RCP R17, R17 ;  /* 0x0000001100117308 */ /* 0x000e620000001000 */
[----:B--2---:R-:W-:Y:S01]  /*3d70*/  FMUL2 R98, R98.F32x2.HI_LO, R68.F32x2.HI_LO ;  /* 0x000000446262724a */ /* 0x004fe20000000000 */
[----:B------:R-:W-:Y:S02]  /*3d80*/  FMNMX.NAN R8, |R93|, |R11|, !PT ;  /* 0x4000000b5d087209 */ /* 0x000fe40007820200 */
[----:B------:R-:W-:Y:S01]  /*3d90*/  F2FP.SATFINITE.E2M1.F32.PACK_AB_MERGE_C R10, R11, R10, RZ ;  /* 0x0000000a0b0a723e */ /* 0x000fe200042070ff */
[----:B------:R-:W-:Y:S01]  /*3da0*/  FMUL2 R98, R98.F32x2.HI_LO, R38.F32x2.HI_LO ;  /* 0x000000266262724a */ /* 0x000fe20000000000 */
[----:B------:R-:W-:-:S02]  /*3db0*/  LOP3.LUT R11, R22, R27, RZ, 0xfc, !PT ;  /* 0x0000001b160b7212 */ /* 0x000fc400078efcff */
[----:B------:R-:W-:Y:S01]  /*3dc0*/  MUFU.RCP R18, R18 ;  /* 0x0000001200127308 */ /* 0x000fe20000001000 */
[----:B------:R-:W-:Y:S01]  /*3dd0*/  F2FP.SATFINITE.E2M1.F32.PACK_AB_MERGE_C R26, R13, R12, RZ ;  /* 0x0000000c0d1a723e */ /* 0x000fe200042070ff */
[----:B------:R-:W-:Y:S01]  /*3de0*/  FMUL2 R98, R98.F32x2.HI_LO, R88.F32 ;  /* 0x000000586262724a */ /* 0x000fe20001000000 */
[----:B------:R-:W-:Y:S02]  /*3df0*/  F2FP.SATFINITE.E2M1.F32.PACK_AB_MERGE_C R27, R15, R14, RZ ;  /* 0x0000000e0f1b723e */ /* 0x000fe400042070ff */
[----:B------:R-:W-:Y:S02]  /*3e00*/  FMNMX3.NAN R24, |R95|, |R13|, R24, !PT ;  /* 0x4000000d5f187276 */ /* 0x000fe40007820218 */
[----:B------:R-:W-:Y:S01]  /*3e10*/  PRMT R22, R25, 0x7054, RZ ;  /* 0x0000705419167816 */ /* 0x000fe200000000ff */
[----:B------:R-:W2:Y:S01]  /*3e20*/  MUFU.RCP R19, R19 ;  /* 0x0000001300137308 */ /* 0x000ea20000001000 */
[----:B-1----:R-:W-:Y:S01]  /*3e30*/  FMUL2 R16, R16.F32x2.HI_LO, R84.F32x2.HI_LO ;  /* 0x000000541010724a */ /* 0x002fe20000000000 */
[----:B------:R-:W-:-:S02]  /*3e40*/  PRMT R13, R5, 0x7604, RZ ;  /* 0x00007604050d7816 */ /* 0x000fc400000000ff */
[----:B------:R-:W-:Y:S01]  /*3e50*/  PRMT R26, R26, 0x7054, RZ ;  /* 0x000070541a1a7816 */ /* 0x000fe200000000ff */
[----:B------:R-:W-:Y:S01]  /*3e60*/  FMUL2 R16, R16.F32x2.HI_LO, R54.F32x2.HI_LO ;  /* 0x000000361010724a */ /* 0x000fe20000000000 */
[----:B------:R-:W-:Y:S02]  /*3e70*/  PRMT R5, R27, 0x7604, RZ ;  /* 0x000076041b057816 */ /* 0x000fe400000000ff */
[----:B------:R-:W-:Y:S01]  /*3e80*/  PRMT R25, R6, 0x7604, RZ ;  /* 0x0000760406197816 */ /* 0x000fe200000000ff */
[----:B------:R-:W-:Y:S01]  /*3e90*/  FMUL2 R16, R16.F32x2.HI_LO, R88.F32 ;  /* 0x000000581010724a */ /* 0x000fe20001000000 */
[----:B------:R-:W-:Y:S02]  /*3ea0*/  LOP3.LUT R22, R13, R22, RZ, 0xfc, !PT ;  /* 0x000000160d167212 */ /* 0x000fe400078efcff */
[C---:B------:R-:W-:Y:S02]  /*3eb0*/  F2FP.SATFINITE.E2M1.F32.PACK_AB_MERGE_C R6, R99.reuse, R98, RZ ;  /* 0x000000626306723e */ /* 0x040fe400042070ff */
[----:B------:R-:W-:-:S02]  /*3ec0*/  FMNMX3.NAN R13, |R99|, |R17|, R20, !PT ;  /* 0x40000011630d7276 */ /* 0x000fc40007820214 */
[----:B------:R-:W-:Y:S01]  /*3ed0*/  F2FP.SATFINITE.E2M1.F32.PACK_AB_MERGE_C R91, R91, R90, RZ ;  /* 0x0000005a5b5b723e */ /* 0x000fe200042070ff */
[----:B--2---:R-:W-:Y:S01]  /*3ee0*/  FMUL2 R18, R18.F32x2.HI_LO, R82.F32x2.HI_LO ;  /* 0x000000521212724a */ /* 0x004fe20000000000 */
[----:B------:R-:W-:Y:S02]  /*3ef0*/  LOP3.LUT R5, R5, R26, RZ, 0xfc, !PT ;  /* 0x0000001a05057212 */ /* 0x000fe400078efcff */
[----:B------:R-:W-:Y:S01]  /*3f00*/  LOP3.LUT R4, R25, R4, RZ, 0xfc, !PT ;  /* 0x0000000419047212 */ /* 0x000fe200078efcff */
[----:B------:R-:W-:Y:S01]  /*3f10*/  FMUL2 R18, R18.F32x2.HI_LO, R48.F32x2.HI_LO ;  /* 0x000000301212724a */ /* 0x000fe20000000000 */
[----:B------:R-:W-:Y:S02]  /*3f20*/  F2FP.SATFINITE.E2M1.F32.PACK_AB_MERGE_C R20, R17, R16, RZ ;  /* 0x000000101114723e */ /* 0x000fe400042070ff */
[----:B------:R-:W-:Y:S01]  /*3f30*/  LOP3.LUT R6, R11, 0xff, R6, 0xf8, !PT ;  /* 0x000000ff0b067812 */ /* 0x000fe200078ef806 */
[----:B------:R-:W-:Y:S01]  /*3f40*/  FMUL2 R18, R18.F32x2.HI_LO, R88.F32 ;  /* 0x000000581212724a */ /* 0x000fe20001000000 */
[----:B------:R-:W-:-:S02]  /*3f50*/  F2FP.SATFINITE.E2M1.F32.PACK_AB_MERGE_C R17, R101, R100, RZ ;  /* 0x000000646511723e */ /* 0x000fc400042070ff */
[----:B------:R-:W-:Y:S02]  /*3f60*/  F2FP.SATFINITE.E2M1.F32.PACK_AB_MERGE_C R93, R93, R92, RZ ;  /* 0x0000005c5d5d723e */ /* 0x000fe400042070ff */
[----:B------:R-:W-:Y:S02]  /*3f70*/  LOP3.LUT R22, R22, 0xff, R91, 0xf8, !PT ;  /* 0x000000ff16167812 */ /* 0x000fe400078ef85b */
[----:B------:R-:W-:Y:S02]  /*3f80*/  LOP3.LUT R20, R5, 0xff, R20, 0xf8, !PT ;  /* 0x000000ff05147812 */ /* 0x000fe400078ef814 */
[----:B------:R-:W-:Y:S02]  /*3f90*/  F2FP.SATFINITE.E2M1.F32.PACK_AB_MERGE_C R11, R19, R18, RZ ;  /* 0x00000012130b723e */ /* 0x000fe400042070ff */
[----:B------:R-:W-:Y:S02]  /*3fa0*/  LOP3.LUT R7, R4, 0xff, R7, 0xf8, !PT ;  /* 0x000000ff04077812 */ /* 0x000fe400078ef807 */
[----:B------:R-:W-:-:S02]  /*3fb0*/  PRMT R4, R17, 0x6540, R6 ;  /* 0x0000654011047816 */ /* 0x000fc40000000006 */
[----:B------:R-:W-:Y:S02]  /*3fc0*/  PRMT R5, R93, 0x6540, R22 ;  /* 0x000065405d057816 */ /* 0x000fe40000000016 */
[----:B------:R-:W-:Y:S02]  /*3fd0*/  PRMT R6, R11, 0x6540, R20 ;  /* 0x000065400b067816 */ /* 0x000fe40000000014 */
[----:B------:R-:W-:Y:S02]  /*3fe0*/  PRMT R7, R10, 0x6540, R7 ;  /* 0x000065400a077816 */ /* 0x000fe40000000007 */
[----:B------:R-:W-:Y:S02]  /*3ff0*/  FMNMX3.NAN R23, |R98|, |R16|, R23, !PT ;  /* 0x4000001062177276 */ /* 0x000fe40007820217 */
[----:B------:R-:W-:Y:S01]  /*4000*/  FMNMX3.NAN R12, |R94|, |R12|, R3, !PT ;  /* 0x4000000c5e0c7276 */ /* 0x000fe20007820203 */
[----:B------:R1:W-:Y:S01]  /*4010*/  STS.128 [R110+0x4400], R4 ;  /* 0x004400046e007388 */ /* 0x0003e20000000c00 */
[----:B------:R-:W-:-:S02]  /*4020*/  FMNMX3.NAN R8, |R101|, |R19|, R8, !PT ;  /* 0x4000001365087276 */ /* 0x000fc40007820208 */
[----:B------:R-:W-:Y:S01]  /*4030*/  FMNMX3.NAN R15, |R97|, |R15|, R2, !PT ;  /* 0x4000000f610f7276 */ /* 0x000fe20007820202 */
[----:B------:R2:W-:Y:S06]  /*4040*/  MEMBAR.ALL.CTA ;  /* 0x0000000000007992 */ /* 0x0005ec0000008000 */
[----:B--2---:R-:W2:Y:S01]  /*4050*/  FENCE.VIEW.ASYNC.S ;  /* 0x00000000000073c6 */ /* 0x004ea20000000000 */
[----:B------:R-:W-:Y:S02]  /*4060*/  FMNMX3.NAN R9, |R100|, |R18|, R9, !PT ;  /* 0x4000001264097276 */ /* 0x000fe40007820209 */
[----:B------:R-:W-:-:S02]  /*4070*/  FMNMX3.NAN R14, |R96|, |R14|, R21, !PT ;  /* 0x4000000e600e7276 */ /* 0x000fc40007820215 */
[----:B------:R-:W-:Y:S02]  /*4080*/  FMNMX.NAN R13, R13, R24, !PT ;  /* 0x000000180d0d7209 */ /* 0x000fe40007820000 */
[----:B------:R-:W-:Y:S02]  /*4090*/  FMNMX.NAN R12, R23, R12, !PT ;  /* 0x0000000c170c7209 */ /* 0x000fe40007820000 */
[----:B------:R-:W-:Y:S02]  /*40a0*/  FMNMX3.NAN R8, R8, R15, R13, !PT ;  /* 0x0000000f08087276 */ /* 0x000fe4000782000d */
[----:B------:R-:W-:-:S04]  /*40b0*/  FMNMX3.NAN R9, R9, R14, R12, !PT ;  /* 0x0000000e09097276 */ /* 0x000fc8000782000c */
[----:B------:R-:W-:-:S04]  /*40c0*/  FMNMX3.NAN R9, R9, R8, RZ, !PT ;  /* 0x0000000809097276 */ /* 0x000fc800078200ff */
[----:B------:R-:W-:Y:S01]  /*40d0*/  FMNMX R126, R9, R126, !PT ;  /* 0x0000007e097e7209 */ /* 0x000fe20007800000 */
[----:B--2---:R-:W-:Y:S06]  /*40e0*/  BAR.SYNC.DEFER_BLOCKING 0x2, 0x80 ;  /* 0x0082000000007b1d */ /* 0x004fec0000010000 */
[----:B-1----:R-:W-:Y:S05]  /*40f0*/  BRA.U !UP4, `(.L_x_43) ;  /* 0x000000010c447547 */ /* 0x002fea000b800000 */
[----:B------:R-:W-:Y:S01]  /*4100*/  IMAD R128, R89, 0x4, R128 ;  /* 0x0000000459807824 */ /* 0x000fe200078e0280 */
[----:B------:R-:W-:Y:S01]  /*4110*/  UIADD3 UR12, UP0, UPT, UR10, 0x2c0, URZ ;  /* 0x000002c00a0c7890 */ /* 0x000fe2000ff1e0ff */
[----:B------:R-:W-:Y:S02]  /*4120*/  PLOP3.LUT P0, PT, PT, PT, PT, 0x80, 0x8 ;  /* 0x000000000008781c */ /* 0x000fe40003f0f070 */
[----:B------:R-:W-:Y:S01]  /*4130*/  IADD3 R2, PT, PT, R87, 0x4400, RZ ;  /* 0x0000440057027810 */ /* 0x000fe20007ffe0ff */
[----:B------:R-:W-:Y:S01]  /*4140*/  IMAD.SHL.U32 R128, R128, 0x10, RZ ;  /* 0x0000001080807824 */ /* 0x000fe200078e00ff */
[----:B------:R-:W-:-:S12]  /*4150*/  UIADD3.X UR13, UPT, UPT, URZ, UR11, URZ, UP0, !UPT ;  /* 0x0000000bff0d7290 */ /* 0x000fd800087fe4ff */
.L_x_44:
        /* <DEDUP_REMOVED lines=10> */
[----:B------:R0:W-:Y:S02]  /*4200*/  UTMACMDFLUSH ;  /* 0x00000000000079b7 */ /* 0x0001e40000000000 */
.L_x_43:
[----:B------:R-:W-:Y:S01]  /*4210*/  BAR.SYNC.DEFER_BLOCKING 0x2, 0x80 ;  /* 0x0082000000007b1d */ /* 0x000fe20000010000 */
[----:B------:R-:W-:Y:S01]  /*4220*/  HFMA2 R128, -RZ, RZ, 0, 1.1920928955078125e-07 ;  /* 0x00000002ff807431 */ /* 0x000fe200000001ff */
[----:B------:R-:W-:-:S04]  /*4230*/  PLOP3.LUT P0, PT, PT, PT, PT, 0x8, 0x80 ;  /* 0x000000000080781c */ /* 0x000fc80003f0e170 */
[----:B------:R-:W-:Y:S09]  /*4240*/  @P2 BRA `(.L_x_45) ;  /* 0xffffffe800d42947 */ /* 0x000ff2000383ffff */
[----:B------:R-:W-:Y:S01]  /*4250*/  ELECT P0, URZ, PT ;  /* 0x0000000000ff782f */ /* 0x000fe20003800000 */
[C---:B------:R-:W-:Y:S01]  /*4260*/  IMAD R3, R108.reuse, 0x8, R87 ;  /* 0x000000086c037824 */ /* 0x040fe200078e0257 */
[----:B------:R-:W-:Y:S01]  /*4270*/  SHF.L.U32 R4, R107, 0x1f, RZ ;  /* 0x0000001f6b047819 */ /* 0x000fe200000006ff */
[----:B------:R-:W-:Y:S01]  /*4280*/  BSSY B0, `(.L_x_46) ;  /* 0x0000006000007945 */ /* 0x000fe20003800000 */
[----:B------:R-:W-:-:S09]  /*4290*/  LEA R91, R108, R87, 0x4 ;  /* 0x000000576c5b7211 */ /* 0x000fd200078e20ff */
[----:B------:R-:W-:-:S04]  /*42a0*/  @P0 IMAD.MOV.U32 R2, RZ, RZ, 0x1 ;  /* 0x00000001ff020424 */ /* 0x000fc800078e00ff */
[----:B------:R1:W-:Y:S01]  /*42b0*/  @P0 SYNCS.ARRIVE.TRANS64.ART0 RZ, [R123+URZ+0x60], R2 ;  /* 0x000060027bff09a7 */ /* 0x0003e200085000ff */
[----:B------:R-:W2:Y:S02]  /*42c0*/  SYNCS.PHASECHK.TRANS64.TRYWAIT P0, [R3+URZ+0x70], R4 ;  /* 0x00007004030075a7 */ /* 0x000ea400080011ff */
[----:B-12---:R-:W-:Y:S05]  /*42d0*/  @!P0 BRA `(.L_x_47) ;  /* 0x0000000800c08947 */ /* 0x006fea0003800000 */
.L_x_79:
[----:B------:R-:W-:Y:S05]  /*42e0*/  BSYNC B0 ;  /* 0x0000000000007941 */ /* 0x000fea0003800000 */
.L_x_46:
[----:B------:R-:W2:Y:S01]  /*42f0*/  LDS.128 R88, [R91+0x31c10] ;  /* 0x031c10005b587984 */ /* 0x000ea20000000c00 */
[----:B------:R-:W-:Y:S01]  /*4300*/  CREDUX.MAXABS.F32.NAN UR4, R126 ;  /* 0x000000007e0472cc */ /* 0x000fe20000006400 */
[----:B------:R-:W-:Y:S01]  /*4310*/  BSSY.RECONVERGENT B0, `(.L_x_48) ;  /* 0x0000014000007945 */ /* 0x000fe20003800200 */
[----:B------:R-:W-:Y:S01]  /*4320*/  ISETP.NE.AND P0, PT, R102, RZ, PT ;  /* 0x000000ff6600720c */ /* 0x000fe20003f05270 */
[----:B------:R3:W-:Y:S06]  /*4330*/  MEMBAR.ALL.CTA ;  /* 0x0000000000007992 */ /* 0x0007ec0000008000 */
[----:B---3--:R-:W3:Y:S01]  /*4340*/  FENCE.VIEW.ASYNC.S ;  /* 0x00000000000073c6 */ /* 0x008ee20000000000 */
[----:B------:R-:W-:-:S02]  /*4350*/  VIADD R106, R106, 0x1 ;  /* 0x000000016a6a7836 */ /* 0x000fc40000000000 */
[----:B------:R-:W-:Y:S02]  /*4360*/  VIADD R108, R108, 0x1 ;  /* 0x000000016c6c7836 */ /* 0x000fe40000000000 */
[----:B------:R-:W-:Y:S01]  /*4370*/  IMAD.U32 R2, RZ, RZ, UR4 ;  /* 0x00000004ff027e24 */ /* 0x000fe2000f8e00ff */
[----:B---3--:R3:W-:Y:S04]  /*4380*/  SYNCS.ARRIVE.TRANS64.ART0 RZ, [R3+URZ+0x80], R0 ;  /* 0x0000800003ff79a7 */ /* 0x0087e800085000ff */
[----:B------:R3:W-:Y:S01]  /*4390*/  @!P0 STS [R119+0x31c00], R2 ;  /* 0x031c000277008388 */ /* 0x0007e20000000800 */
[----:B------:R-:W-:Y:S01]  /*43a0*/  BAR.SYNC.DEFER_BLOCKING 0x2, 0x80 ;  /* 0x0082000000007b1d */ /* 0x000fe20000010000 */
[----:B------:R-:W-:-:S13]  /*43b0*/  LOP3.LUT P0, RZ, R121, R102, RZ, 0xfc, !PT ;  /* 0x0000006679ff7212 */ /* 0x000fda000780fcff */
[----:B------:R-:W-:Y:S05]  /*43c0*/  @P0 BRA `(.L_x_49) ;  /* 0x0000000000200947 */ /* 0x000fea0003800000 */
[----:B------:R-:W-:Y:S01]  /*43d0*/  IMAD.U32 R87, RZ, RZ, UR7 ;  /* 0x00000007ff577e24 */ /* 0x000fe2000f8e00ff */
[----:B------:R-:W4:Y:S04]  /*43e0*/  LDCU.64 UR4, c[0x0][0x740] ;  /* 0x0000e800ff0477ac */ /* 0x000f280008000a00 */
[----:B-1----:R-:W1:Y:S01]  /*43f0*/  LDS.128 R4, [R87+0x31c00] ;  /* 0x031c000057047984 */ /* 0x002e620000000c00 */
[----:B---34-:R-:W-:-:S04]  /*4400*/  LEA R2, P0, R103, UR4, 0x2 ;  /* 0x0000000467027c11 */ /* 0x018fc8000f8010ff */
[----:B------:R-:W-:Y:S02]  /*4410*/  LEA.HI.X R3, R103, UR5, R86, 0x2, P0 ;  /* 0x0000000567037c11 */ /* 0x000fe400080f1456 */
[----:B-1----:R-:W-:-:S04]  /*4420*/  FMNMX3 R4, R4, RZ, R5, !PT ;  /* 0x000000ff04047276 */ /* 0x002fc80007800005 */
[----:B------:R-:W-:-:S05]  /*4430*/  FMNMX3 R7, R4, R6, R7, !PT ;  /* 0x0000000604077276 */ /* 0x000fca0007800007 */
[----:B------:R4:W-:Y:S02]  /*4440*/  REDG.E.MAX.S32.STRONG.GPU desc[UR14][R2.64], R7 ;  /* 0x000000070200798e */ /* 0x0009e4000d12e30e */
.L_x_49:
[----:B------:R-:W-:Y:S05]  /*4450*/  BSYNC.RECONVERGENT B0 ;  /* 0x0000000000007941 */ /* 0x000fea0003800200 */
.L_x_48:
[----:B--2---:R-:W-:Y:S02]  /*4460*/  ISETP.NE.AND P0, PT, R91, 0x1, PT ;  /* 0x000000015b00780c */ /* 0x004fe40003f05270 */
[----:B------:R-:W-:Y:S02]  /*4470*/  ISETP.NE.AND P1, PT, R108, 0x2, PT ;  /* 0x000000026c00780c */ /* 0x000fe40003f25270 */
[----:B------:R-:W-:Y:S02]  /*4480*/  ISETP.NE.AND P2, PT, R106, 0x2, PT ;  /* 0x000000026a00780c */ /* 0x000fe40003f45270 */
[----:B------:R-:W-:Y:S02]  /*4490*/  SEL R4, RZ, 0x1, P1 ;  /* 0x00000001ff047807 */ /* 0x000fe40000800000 */
[----:B---34-:R-:W-:Y:S02]  /*44a0*/  SEL R2, RZ, 0x1, P2 ;  /* 0x00000001ff027807 */ /* 0x018fe40001000000 */
[----:B------:R-:W-:-:S02]  /*44b0*/  LOP3.LUT R107, R107, R4, RZ, 0x3c, !PT ;  /* 0x000000046b6b7212 */ /* 0x000fc400078e3cff */
[----:B------:R-:W-:Y:S02]  /*44c0*/  LOP3.LUT R105, R105, R2, RZ, 0x3c, !PT ;  /* 0x0000000269697212 */ /* 0x000fe400078e3cff */
[----:B------:R-:W-:Y:S02]  /*44d0*/  SEL R108, R108, RZ, P1 ;  /* 0x000000ff6c6c7207 */ /* 0x000fe40000800000 */
[----:B------:R-:W-:Y:S01]  /*44e0*/  SEL R106, R106, RZ, P2 ;  /* 0x000000ff6a6a7207 */ /* 0x000fe20001000000 */
[----:B------:R-:W-:Y:S06]  /*44f0*/  @!P0 BRA `(.L_x_50) ;  /* 0xffffffe400e08947 */ /* 0x000fec000383ffff */
.L_x_39:
[----:B------:R-:W-:Y:S05]  /*4500*/  BRA.U !UP4, `(.L_x_51) ;  /* 0x000000010c1c7547 */ /* 0x000fea000b800000 */
[----:B------:R-:W3:Y:S01]  /*4510*/  S2UR UR4, SR_CgaCtaId ;  /* 0x00000000000479c3 */ /* 0x000ee20000008800 */
[----:B------:R-:W-:Y:S02]  /*4520*/  ELECT P0, URZ, PT ;  /* 0x0000000000ff782f */ /* 0x000fe40003800000 */
[----:B------:R-:W-:Y:S01]  /*4530*/  MOV R2, 0x1 ;  /* 0x0000000100027802 */ /* 0x000fe20000000f00 */
[----:B------:R-:W-:-:S04]  /*4540*/  UMOV UR5, 0x40 ;  /* 0x0000004000057882 */ /* 0x000fc80000000000 */
[----:B------:R-:W-:Y:S01]  /*4550*/  UVIRTCOUNT.DEALLOC.SMPOOL 0x80 ;  /* 0x000000800000784c */ /* 0x000fe20000000000 */
[----:B---3--:R-:W-:-:S09]  /*4560*/  ULEA UR4, UR4, UR5, 0x18 ;  /* 0x0000000504047291 */ /* 0x008fd2000f8ec0ff */
[----:B------:R3:W-:Y:S03]  /*4570*/  @P0 STS.U8 [UR4], R2 ;  /* 0x00000002ff000988 */ /* 0x0007e60008000004 */
.L_x_51:
[----:B------:R-:W-:Y:S06]  /*4580*/  BAR.SYNC.DEFER_BLOCKING 0x2, 0x80 ;  /* 0x0082000000007b1d */ /* 0x000fec0000010000 */
[----:B------:R-:W-:Y:S05]  /*4590*/  BRA.U !UP4, `(.L_x_52) ;  /* 0x000000010c9c7547 */ /* 0x000fea000b800000 */
[----:B------:R-:W4:Y:S01]  /*45a0*/  S2UR UR5, SR_CgaCtaId ;  /* 0x00000000000579c3 */ /* 0x000f220000008800 */
[----:B------:R-:W-:Y:S01]  /*45b0*/  NOP ;  /* 0x0000000000007918 */ /* 0x000fe20000000000 */
[----:B------:R-:W-:Y:S01]  /*45c0*/  UMOV UR4, 0x50 ;  /* 0x0000005000047882 */ /* 0x000fe20000000000 */
[----:B------:R-:W-:Y:S01]  /*45d0*/  LOP3.LUT R4, R120, 0xffff, RZ, 0xc0, !PT ;  /* 0x0000ffff78047812 */ /* 0x000fe200078ec0ff */
[----:B-1----:R-:W-:-:S03]  /*45e0*/  IMAD.MOV.U32 R3, RZ, RZ, 0xffff ;  /* 0x0000ffffff037424 */ /* 0x002fc600078e00ff */
[----:B------:R-:W-:-:S04]  /*45f0*/  SHF.R.U32.HI R4, RZ, 0x5, R4 ;  /* 0x00000005ff047819 */ /* 0x000fc80000011604 */
[----:B------:R-:W-:Y:S01]  /*4600*/  SHF.L.U32 R3, R3, R4, RZ ;  /* 0x0000000403037219 */ /* 0x000fe200000006ff */
[----:B------:R-:W-:-:S05]  /*4610*/  VIADD R5, R4, 0x10 ;  /* 0x0000001004057836 */ /* 0x000fca0000000000 */
[----:B------:R-:W-:Y:S01]  /*4620*/  SHF.L.U32 R0, R0, R5, RZ ;  /* 0x0000000500007219 */ /* 0x000fe200000006ff */
[----:B----4-:R-:W-:-:S03]  /*4630*/  ULEA UR5, UR5, UR4, 0x18 ;  /* 0x0000000405057291 */ /* 0x010fc6000f8ec0ff */
[----:B------:R-:W-:-:S04]  /*4640*/  LOP3.LUT R5, R0, R3, RZ, 0xfc, !PT ;  /* 0x0000000300057212 */ /* 0x000fc800078efcff */
[C---:B------:R-:W-:Y:S02]  /*4650*/  LOP3.LUT R3, R5.reuse, 0xffff, RZ, 0xc0, !PT ;  /* 0x0000ffff05037812 */ /* 0x040fe400078ec0ff */
[----:B---3--:R-:W1:Y:S02]  /*4660*/  LDS R2, [UR5] ;  /* 0x00000005ff027984 */ /* 0x008e640008000800 */
[----:B-1----:R-:W-:-:S04]  /*4670*/  LOP3.LUT R0, R5, 0xffff, R2, 0x80, !PT ;  /* 0x0000ffff05007812 */ /* 0x002fc800078e8002 */
[----:B------:R-:W-:-:S13]  /*4680*/  ISETP.NE.AND P0, PT, R0, R3, PT ;  /* 0x000000030000720c */ /* 0x000fda0003f05270 */
[----:B------:R-:W-:Y:S05]  /*4690*/  @P0 BRA `(.L_x_53) ;  /* 0x0000000000500947 */ /* 0x000fea0003800000 */
[----:B------:R-:W-:Y:S02]  /*46a0*/  SHF.R.U32.HI R0, RZ, 0x10, R2 ;  /* 0x00000010ff007819 */ /* 0x000fe40000011602 */
[----:B------:R-:W-:-:S04]  /*46b0*/  SHF.R.U32.HI R3, RZ, 0x10, R5 ;  /* 0x00000010ff037819 */ /* 0x000fc80000011605 */
[----:B------:R-:W-:-:S04]  /*46c0*/  LOP3.LUT R0, R0, R3, RZ, 0xc0, !PT ;  /* 0x0000000300007212 */ /* 0x000fc800078ec0ff */
[----:B------:R-:W-:-:S13]  /*46d0*/  ISETP.NE.AND P0, PT, R0, R3, PT ;  /* 0x000000030000720c */ /* 0x000fda0003f05270 */
[----:B------:R-:W-:Y:S05]  /*46e0*/  @P0 BRA `(.L_x_54) ;  /* 0x0000000000300947 */ /* 0x000fea0003800000 */
[----:B------:R-:W-:Y:S01]  /*46f0*/  R2UR UR8, R5 ;  /* 0x00000000050872ca */ /* 0x000fe200000e0000 */
[----:B------:R-:W1:Y:S01]  /*4700*/  S2R R2, SR_LANEID ;  /* 0x0000000000027919 */ /* 0x000e620000000000 */
[----:B------:R-:W-:Y:S02]  /*4710*/  VOTEU.ANY UR6, UPT, PT ;  /* 0x0000000000067886 */ /* 0x000fe400038e0100 */
[----:B------:R-:W-:-:S09]  /*4720*/  UFLO.U32 UR6, UR6 ;  /* 0x00000006000672bd */ /* 0x000fd200080e0000 */
[----:B------:R-:W-:-:S06]  /*4730*/  ULOP3.LUT UR8, URZ, UR8, URZ, 0x33, !UPT ;  /* 0x00000008ff087292 */ /* 0x000fcc000f8e33ff */
[----:B------:R-:W-:-:S04]  /*4740*/  IMAD.U32 R0, RZ, RZ, UR8 ;  /* 0x00000008ff007e24 */ /* 0x000fc8000f8e00ff */
[----:B------:R-:W3:Y:S02]  /*4750*/  REDUX UR4, R0 ;  /* 0x00000000000473c4 */ /* 0x000ee40000000000 */
[----:B------:R4:W-:Y:S01]  /*4760*/  UTCATOMSWS.AND URZ, UR8 ;  /* 0x0000000800ff79e3 */ /* 0x0009e20008000000 */
[----:B-1----:R-:W-:Y:S01]  /*4770*/  ISETP.EQ.U32.AND P0, PT, R2, UR6, PT ;  /* 0x0000000602007c0c */ /* 0x002fe2000bf02070 */
[----:B---3--:R-:W-:-:S12]  /*4780*/  IMAD.U32 R2, RZ, RZ, UR4 ;  /* 0x00000004ff027e24 */ /* 0x008fd8000f8e00ff */
[----:B------:R4:W-:Y:S01]  /*4790*/  @P0 ATOMS.AND RZ, [UR5], R2 ;  /* 0x00000002ffff098c */ /* 0x0009e2000a800005 */
[----:B------:R-:W-:Y:S05]  /*47a0*/  BRA `(.L_x_55) ;  /* 0x0000000000147947 */ /* 0x000fea0003800000 */
.L_x_54:
[----:B------:R-:W-:Y:S02]  /*47b0*/  MOV R2, 0x47d0 ;  /* 0x000047d000027802 */ /* 0x000fe40000000f00 */
[----:B--2---:R-:W-:Y:S05]  /*47c0*/  CALL.REL.NOINC `($__internal_0_$__cuda_sm10x_tcgen05_guardrail_trap_col_being_dealloced_not_returned_by_alloc) ;  /* 0x00000004009c7944 */ /* 0x004fea0003c00000 */
[----:B------:R-:W-:Y:S05]  /*47d0*/  BRA `(.L_x_55) ;  /* 0x0000000000087947 */ /* 0x000fea0003800000 */
.L_x_53:
[----:B------:R-:W-:Y:S02]  /*47e0*/  MOV R2, 0x4800 ;  /* 0x0000480000027802 */ /* 0x000fe40000000f00 */
[----:B--2---:R-:W-:Y:S05]  /*47f0*/  CALL.REL.NOINC `($__internal_2_$__cuda_sm10x_tcgen05_guardrail_trap_unallocated_columns_being_dealloced) ;  /* 0x0000000400a87944 */ /* 0x004fea0003c00000 */
.L_x_55:
[----:B------:R-:W-:Y:S01]  /*4800*/  NOP ;  /* 0x0000000000007918 */ /* 0x000fe20000000000 */
.L_x_52:
[----:B------:R-:W-:-:S04]  /*4810*/  DEPBAR.LE SB0, 0x0 ;  /* 0x000080000000791a */ /* 0x000fc80000000000 */
[----:B------:R-:W-:-:S04]  /*4820*/  DEPBAR.LE SB0, 0x0 ;  /* 0x000080000000791a */ /* 0x000fc80000000000 */
[----:B----4-:R-:W-:Y:S05]  /*4830*/  EXIT ;  /* 0x000000000000794d */ /* 0x010fea0003800000 */
.L_x_9:
[----:B------:R-:W-:-:S07]  /*4840*/  MOV R20, R21 ;  /* 0x0000001500147202 */ /* 0x000fce0000000f00 */
.L_x_56:
[----:B----4-:R4:W3:Y:S02]  /*4850*/  SYNCS.PHASECHK.TRANS64.TRYWAIT P0, [R14+URZ+0x80], R21 ;  /* 0x000080150e0075a7 */ /* 0x0108e400080011ff */
[----:B---3--:R-:W-:Y:S05]  /*4860*/  @!P0 NANOSLEEP.SYNCS 0x989680 ;  /* 0x009896800000895d */ /* 0x008fea0003900000 */
[----:B------:R-:W3:Y:S02]  /*4870*/  @!P0 SYNCS.PHASECHK.TRANS64 P0, [R14+URZ+0x80], R21 ;  /* 0x000080150e0085a7 */ /* 0x000ee400080010ff */
[----:B---3--:R-:W-:Y:S05]  /*4880*/  @!P0 BRA `(.L_x_56) ;  /* 0xfffffffc00f08947 */ /* 0x008fea000383ffff */
[----:B------:R-:W-:Y:S05]  /*4890*/  BRA `(.L_x_57) ;  /* 0xffffffc400087947 */ /* 0x000fea000383ffff */
.L_x_11:
[----:B------:R-:W-:-:S07]  /*48a0*/  MOV R7, R6 ;  /* 0x0000000600077202 */ /* 0x000fce0000000f00 */
.L_x_58:
[----:B--2---:R2:W3:Y:S02]  /*48b0*/  SYNCS.PHASECHK.TRANS64.TRYWAIT P0, [R2+URZ+0x80], R7 ;  /* 0x00008007020075a7 */ /* 0x0044e400080011ff */
[----:B---3--:R-:W-:Y:S05]  /*48c0*/  @!P0 NANOSLEEP.SYNCS 0x989680 ;  /* 0x009896800000895d */ /* 0x008fea0003900000 */
[----:B------:R-:W3:Y:S02]  /*48d0*/  @!P0 SYNCS.PHASECHK.TRANS64 P0, [R2+URZ+0x80], R7 ;  /* 0x00008007020085a7 */ /* 0x000ee400080010ff */
[----:B---3--:R-:W-:Y:S05]  /*48e0*/  @!P0 BRA `(.L_x_58) ;  /* 0xfffffffc00f08947 */ /* 0x008fea000383ffff */
[----:B------:R-:W-:Y:S05]  /*48f0*/  BRA `(.L_x_59) ;  /* 0xffffffc400ac7947 */ /* 0x000fea000383ffff */
.L_x_12:
[----:B------:R-:W-:-:S07]  /*4900*/  MOV R13, R12 ;  /* 0x0000000c000d7202 */ /* 0x000fce0000000f00 */
.L_x_60:
[----:B--2---:R2:W3:Y:S02]  /*4910*/  SYNCS.PHASECHK.TRANS64.TRYWAIT P0, [R8+URZ+0x80], R13 ;  /* 0x0000800d080075a7 */ /* 0x0044e400080011ff */
[----:B---3--:R-:W-:Y:S05]  /*4920*/  @!P0 NANOSLEEP.SYNCS 0x989680 ;  /* 0x009896800000895d */ /* 0x008fea0003900000 */
[----:B------:R-:W3:Y:S02]  /*4930*/  @!P0 SYNCS.PHASECHK.TRANS64 P0, [R8+URZ+0x80], R13 ;  /* 0x0000800d080085a7 */ /* 0x000ee400080010ff */
[----:B---3--:R-:W-:Y:S05]  /*4940*/  @!P0 BRA `(.L_x_60) ;  /* 0xfffffffc00f08947 */ /* 0x008fea000383ffff */
[----:B------:R-:W-:Y:S05]  /*4950*/  BRA `(.L_x_4) ;  /* 0xffffffc400e07947 */ /* 0x000fea000383ffff */
.L_x_14:
[----:B------:R-:W-:-:S07]  /*4960*/  MOV R0, UR23 ;  /* 0x0000001700007c02 */ /* 0x000fce0008000f00 */
.L_x_61:
[----:B---3--:R3:W4:Y:S02]  /*4970*/  SYNCS.PHASECHK.TRANS64.TRYWAIT P0, [R0+URZ+0x70], RZ ;  /* 0x000070ff000075a7 */ /* 0x00872400080011ff */
[----:B----4-:R-:W-:Y:S05]  /*4980*/  @!P0 NANOSLEEP.SYNCS 0x989680 ;  /* 0x009896800000895d */ /* 0x010fea0003900000 */
[----:B------:R-:W4:Y:S02]  /*4990*/  @!P0 SYNCS.PHASECHK.TRANS64 P0, [R0+URZ+0x70], RZ ;  /* 0x000070ff000085a7 */ /* 0x000f2400080010ff */
[----:B----4-:R-:W-:Y:S05]  /*49a0*/  @!P0 BRA `(.L_x_61) ;  /* 0xfffffffc00f08947 */ /* 0x010fea000383ffff */
[----:B------:R-:W-:Y:S05]  /*49b0*/  BRA `(.L_x_62) ;  /* 0xffffffc400e47947 */ /* 0x000fea000383ffff */
.L_x_17:
[----:B------:R-:W-:Y:S02]  /*49c0*/  MOV R4, UR11 ;  /* 0x0000000b00047c02 */ /* 0x000fe40008000f00 */
[----:B------:R-:W-:Y:S02]  /*49d0*/  MOV R5, UR11 ;  /* 0x0000000b00057c02 */ /* 0x000fe40008000f00 */
[----:B------:R-:W-:-:S07]  /*49e0*/  MOV R0, UR5 ;  /* 0x0000000500007c02 */ /* 0x000fce0008000f00 */
.L_x_63:
[----:B--2---:R2:W3:Y:S02]  /*49f0*/  SYNCS.PHASECHK.TRANS64.TRYWAIT P0, [R0+URZ+0x28], R5 ;  /* 0x00002805000075a7 */ /* 0x0044e400080011ff */
[----:B---3--:R-:W-:Y:S05]  /*4a00*/  @!P0 NANOSLEEP.SYNCS 0x989680 ;  /* 0x009896800000895d */ /* 0x008fea0003900000 */
[----:B------:R-:W3:Y:S02]  /*4a10*/  @!P0 SYNCS.PHASECHK.TRANS64 P0, [R0+URZ+0x28], R5 ;  /* 0x00002805000085a7 */ /* 0x000ee400080010ff */
[----:B---3--:R-:W-:Y:S05]  /*4a20*/  @!P0 BRA `(.L_x_63) ;  /* 0xfffffffc00f08947 */ /* 0x008fea000383ffff */
[----:B------:R-:W-:Y:S05]  /*4a30*/  BRA `(.L_x_16) ;  /* 0xffffffc800a47947 */ /* 0x000fea000383ffff */
.L_x_19:
[----:B------:R-:W-:-:S07]  /*4a40*/  MOV R5, R4 ;  /* 0x0000000400057202 */ /* 0x000fce0000000f00 */
.L_x_64:
[----:B---3--:R3:W4:Y:S02]  /*4a50*/  SYNCS.PHASECHK.TRANS64.TRYWAIT P0, [R3+URZ+0x70], R5 ;  /* 0x00007005030075a7 */ /* 0x00872400080011ff */
[----:B----4-:R-:W-:Y:S05]  /*4a60*/  @!P0 NANOSLEEP.SYNCS 0x989680 ;  /* 0x009896800000895d */ /* 0x010fea0003900000 */
[----:B------:R-:W4:Y:S02]  /*4a70*/  @!P0 SYNCS.PHASECHK.TRANS64 P0, [R3+URZ+0x70], R5 ;  /* 0x00007005030085a7 */ /* 0x000f2400080010ff */
[----:B----4-:R-:W-:Y:S05]  /*4a80*/  @!P0 BRA `(.L_x_64) ;  /* 0xfffffffc00f08947 */ /* 0x010fea000383ffff */
[----:B------:R-:W-:Y:S05]  /*4a90*/  BRA `(.L_x_65) ;  /* 0xffffffc800f07947 */ /* 0x000fea000383ffff */
.L_x_21:
[----:B------:R-:W-:Y:S02]  /*4aa0*/  MOV R2, UR4 ;  /* 0x0000000400027c02 */ /* 0x000fe40008000f00 */
[----:B------:R-:W-:Y:S02]  /*4ab0*/  MOV R3, UR4 ;  /* 0x0000000400037c02 */ /* 0x000fe40008000f00 */
[----:B------:R-:W-:-:S07]  /*4ac0*/  MOV R0, UR5 ;  /* 0x0000000500007c02 */ /* 0x000fce0008000f00 */
.L_x_66:
[----:B---3--:R3:W4:Y:S02]  /*4ad0*/  SYNCS.PHASECHK.TRANS64.TRYWAIT P0, [R0+URZ+0x28], R3 ;  /* 0x00002803000075a7 */ /* 0x00872400080011ff */
[----:B----4-:R-:W-:Y:S05]  /*4ae0*/  @!P0 NANOSLEEP.SYNCS 0x989680 ;  /* 0x009896800000895d */ /* 0x010fea0003900000 */
[----:B------:R-:W4:Y:S02]  /*4af0*/  @!P0 SYNCS.PHASECHK.TRANS64 P0, [R0+URZ+0x28], R3 ;  /* 0x00002803000085a7 */ /* 0x000f2400080010ff */
[----:B----4-:R-:W-:Y:S05]  /*4b00*/  @!P0 BRA `(.L_x_66) ;  /* 0xfffffffc00f08947 */ /* 0x010fea000383ffff */
[----:B------:R-:W-:Y:S05]  /*4b10*/  BRA `(.L_x_67) ;  /* 0xffffffcc00647947 */ /* 0x000fea000383ffff */
.L_x_23:
[----:B------:R-:W-:-:S07]  /*4b20*/  MOV R2, UR12 ;  /* 0x0000000c00027c02 */ /* 0x000fce0008000f00 */
.L_x_68:
[----:B---3--:R3:W4:Y:S02]  /*4b30*/  SYNCS.PHASECHK.TRANS64.TRYWAIT P0, [R2+URZ+0x70], RZ ;  /* 0x000070ff020075a7 */ /* 0x00872400080011ff */
[----:B----4-:R-:W-:Y:S05]  /*4b40*/  @!P0 NANOSLEEP.SYNCS 0x989680 ;  /* 0x009896800000895d */ /* 0x010fea0003900000 */
[----:B------:R-:W4:Y:S02]  /*4b50*/  @!P0 SYNCS.PHASECHK.TRANS64 P0, [R2+URZ+0x70], RZ ;  /* 0x000070ff020085a7 */ /* 0x000f2400080010ff */
[----:B----4-:R-:W-:Y:S05]  /*4b60*/  @!P0 BRA `(.L_x_68) ;  /* 0xfffffffc00f08947 */ /* 0x010fea000383ffff */
[----:B------:R-:W-:Y:S05]  /*4b70*/  BRA `(.L_x_69) ;  /* 0xffffffcc007c7947 */ /* 0x000fea000383ffff */
.L_x_26:
[----:B------:R-:W-:Y:S02]  /*4b80*/  MOV R0, UR18 ;  /* 0x0000001200007c02 */ /* 0x000fe40008000f00 */
[----:B------:R-:W-:-:S07]  /*4b90*/  MOV R3, R2 ;  /* 0x0000000200037202 */ /* 0x000fce0000000f00 */
.L_x_70:
[----:B---3--:R3:W4:Y:S02]  /*4ba0*/  SYNCS.PHASECHK.TRANS64.TRYWAIT P0, [R0+URZ+0x60], R3 ;  /* 0x00006003000075a7 */ /* 0x00872400080011ff */
[----:B----4-:R-:W-:Y:S05]  /*4bb0*/  @!P0 NANOSLEEP.SYNCS 0x989680 ;  /* 0x009896800000895d */ /* 0x010fea0003900000 */
[----:B------:R-:W4:Y:S02]  /*4bc0*/  @!P0 SYNCS.PHASECHK.TRANS64 P0, [R0+URZ+0x60], R3 ;  /* 0x00006003000085a7 */ /* 0x000f2400080010ff */
[----:B----4-:R-:W-:Y:S05]  /*4bd0*/  @!P0 BRA `(.L_x_70) ;  /* 0xfffffffc00f08947 */ /* 0x010fea000383ffff */
[----:B------:R-:W-:Y:S05]  /*4be0*/  BRA `(.L_x_25) ;  /* 0xffffffd000a07947 */ /* 0x000fea000383ffff */
.L_x_28:
[----:B------:R-:W-:Y:S02]  /*4bf0*/  MOV R2, UR23 ;  /* 0x0000001700027c02 */ /* 0x000fe40008000f00 */
[----:B------:R-:W-:Y:S02]  /*4c00*/  MOV R3, UR23 ;  /* 0x0000001700037c02 */ /* 0x000fe40008000f00 */
[----:B------:R-:W-:Y:S07]  /*4c10*/  MOV R0, UR13 ;  /* 0x0000000d00007c02 */ /* 0x000fee0008000f00 */
.L_x_71:
[----:B---3--:R3:W4:Y:S02]  /*4c20*/  SYNCS.PHASECHK.TRANS64.TRYWAIT P1, [R0+URZ], R3 ;  /* 0x00000003000075a7 */ /* 0x00872400080211ff */
[----:B----4-:R-:W-:Y:S05]  /*4c30*/  @!P1 NANOSLEEP.SYNCS 0x989680 ;  /* 0x009896800000995d */ /* 0x010fea0003900000 */
[----:B------:R-:W4:Y:S02]  /*4c40*/  @!P1 SYNCS.PHASECHK.TRANS64 P1, [R0+URZ], R3 ;  /* 0x00000003000095a7 */ /* 0x000f2400080210ff */
[----:B----4-:R-:W-:Y:S05]  /*4c50*/  @!P1 BRA `(.L_x_71) ;  /* 0xfffffffc00f09947 */ /* 0x010fea000383ffff */
[----:B------:R-:W-:Y:S05]  /*4c60*/  BRA `(.L_x_27) ;  /* 0xffffffd400347947 */ /* 0x000fea000383ffff */
.L_x_30:
[----:B------:R-:W-:-:S07]  /*4c70*/  MOV R2, R3 ;  /* 0x0000000300027202 */ /* 0x000fce0000000f00 */
.L_x_72:
[----:B----4-:R4:W3:Y:S02]  /*4c80*/  SYNCS.PHASECHK.TRANS64.TRYWAIT P0, [R0+URZ+0x70], R3 ;  /* 0x00007003000075a7 */ /* 0x0108e400080011ff */
[----:B---3--:R-:W-:Y:S05]  /*4c90*/  @!P0 NANOSLEEP.SYNCS 0x989680 ;  /* 0x009896800000895d */ /* 0x008fea0003900000 */
[----:B------:R-:W3:Y:S02]  /*4ca0*/  @!P0 SYNCS.PHASECHK.TRANS64 P0, [R0+URZ+0x70], R3 ;  /* 0x00007003000085a7 */ /* 0x000ee400080010ff */
[----:B---3--:R-:W-:Y:S05]  /*4cb0*/  @!P0 BRA `(.L_x_72) ;  /* 0xfffffffc00f08947 */ /* 0x008fea000383ffff */
[----:B------:R-:W-:Y:S05]  /*4cc0*/  BRA `(.L_x_73) ;  /* 0xffffffd400c87947 */ /* 0x000fea000383ffff */
.L_x_32:
[----:B------:R-:W-:-:S07]  /*4cd0*/  MOV R3, R2 ;  /* 0x0000000200037202 */ /* 0x000fce0000000f00 */
.L_x_74:
[----:B---3--:R3:W4:Y:S02]  /*4ce0*/  SYNCS.PHASECHK.TRANS64.TRYWAIT P0, [R0+URZ+0x60], R3 ;  /* 0x00006003000075a7 */ /* 0x00872400080011ff */
[----:B----4-:R-:W-:Y:S05]  /*4cf0*/  @!P0 NANOSLEEP.SYNCS 0x989680 ;  /* 0x009896800000895d */ /* 0x010fea0003900000 */
[----:B------:R-:W4:Y:S02]  /*4d00*/  @!P0 SYNCS.PHASECHK.TRANS64 P0, [R0+URZ+0x60], R3 ;  /* 0x00006003000085a7 */ /* 0x000f2400080010ff */
[----:B----4-:R-:W-:Y:S05]  /*4d10*/  @!P0 BRA `(.L_x_74) ;  /* 0xfffffffc00f08947 */ /* 0x010fea000383ffff */
[----:B------:R-:W-:Y:S05]  /*4d20*/  BRA `(.L_x_22) ;  /* 0xffffffd8001c7947 */ /* 0x000fea000383ffff */
.L_x_38:
[----:B-1----:R1:W4:Y:S02]  /*4d30*/  SYNCS.PHASECHK.TRANS64.TRYWAIT P0, [R87+URZ+0x70], RZ ;  /* 0x000070ff570075a7 */ /* 0x00232400080011ff */
[----:B----4-:R-:W-:Y:S05]  /*4d40*/  @!P0 NANOSLEEP.SYNCS 0x989680 ;  /* 0x009896800000895d */ /* 0x010fea0003900000 */
[----:B------:R-:W4:Y:S02]  /*4d50*/  @!P0 SYNCS.PHASECHK.TRANS64 P0, [R87+URZ+0x70], RZ ;  /* 0x000070ff570085a7 */ /* 0x000f2400080010ff */
[----:B----4-:R-:W-:Y:S05]  /*4d60*/  @!P0 BRA `(.L_x_38) ;  /* 0xfffffffc00f08947 */ /* 0x010fea000383ffff */
[----:B------:R-:W-:Y:S05]  /*4d70*/  BRA `(.L_x_75) ;  /* 0xffffffd800ec7947 */ /* 0x000fea000383ffff */
.L_x_40:
[----:B------:R-:W-:-:S07]  /*4d80*/  MOV R3, R2 ;  /* 0x0000000200037202 */ /* 0x000fce0000000f00 */
.L_x_76:
[----:B-1----:R1:W3:Y:S02]  /*4d90*/  SYNCS.PHASECHK.TRANS64.TRYWAIT P1, [R123+URZ+0x50], R3 ;  /* 0x000050037b0075a7 */ /* 0x0022e400080211ff */
[----:B---3--:R-:W-:Y:S05]  /*4da0*/  @!P1 NANOSLEEP.SYNCS 0x989680 ;  /* 0x009896800000995d */ /* 0x008fea0003900000 */
[----:B------:R-:W3:Y:S02]  /*4db0*/  @!P1 SYNCS.PHASECHK.TRANS64 P1, [R123+URZ+0x50], R3 ;  /* 0x000050037b0095a7 */ /* 0x000ee400080210ff */
[----:B---3--:R-:W-:Y:S05]  /*4dc0*/  @!P1 BRA `(.L_x_76) ;  /* 0xfffffffc00f09947 */ /* 0x008fea000383ffff */
[----:B------:R-:W-:Y:S05]  /*4dd0*/  BRA `(.L_x_77) ;  /* 0xffffffdc00e07947 */ /* 0x000fea000383ffff */
.L_x_47:
[----:B------:R-:W-:-:S07]  /*4de0*/  MOV R5, R4 ;  /* 0x0000000400057202 */ /* 0x000fce0000000f00 */
.L_x_78:
[----:B-1----:R1:W2:Y:S02]  /*4df0*/  SYNCS.PHASECHK.TRANS64.TRYWAIT P0, [R3+URZ+0x70], R5 ;  /* 0x00007005030075a7 */ /* 0x0022a400080011ff */
[----:B--2---:R-:W-:Y:S05]  /*4e00*/  @!P0 NANOSLEEP.SYNCS 0x989680 ;  /* 0x009896800000895d */ /* 0x004fea0003900000 */
[----:B------:R-:W2:Y:S02]  /*4e10*/  @!P0 SYNCS.PHASECHK.TRANS64 P0, [R3+URZ+0x70], R5 ;  /* 0x00007005030085a7 */ /* 0x000ea400080010ff */
[----:B--2---:R-:W-:Y:S05]  /*4e20*/  @!P0 BRA `(.L_x_78) ;  /* 0xfffffffc00f08947 */ /* 0x004fea000383ffff */
[----:B------:R-:W-:Y:S05]  /*4e30*/  BRA `(.L_x_79) ;  /* 0xfffffff400287947 */ /* 0x000fea000383ffff */
        .weak           $__internal_0_$__cuda_sm10x_tcgen05_guardrail_trap_col_being_dealloced_not_returned_by_alloc
        .type           $__internal_0_$__cuda_sm10x_tcgen05_guardrail_trap_col_being_dealloced_not_returned_by_alloc,@function
        .size           $__internal_0_$__cuda_sm10x_tcgen05_guardrail_trap_col_being_dealloced_not_returned_by_alloc,($__internal_1_$__cuda_sm10x_tcgen05_guardrail_trap_phase_invalid_during_alloc - $__internal_0_$__cuda_sm10x_tcgen05_guardrail_trap_col_being_dealloced_not_returned_by_alloc)
$__internal_0_$__cuda_sm10x_tcgen05_guardrail_trap_col_being_dealloced_not_returned_by_alloc:
[----:B------:R-:W-:Y:S05]  /*4e40*/  BPT.TRAP 0x1 ;  /* 0x000000040000795c */ /* 0x000fea0000300000 */
[----:B------:R-:W-:-:S04]  /*4e50*/  HFMA2 R3, -RZ, RZ, 0, 0 ;  /* 0x00000000ff037431 */ /* 0x000fc800000001ff */
[----:B------:R-:W-:Y:S05]  /*4e60*/  RET.REL.NODEC R2 `(kernel_cutlass_kernel_cudnngrouped_gemmgrouped_gemm_swiglugrouped_gemm_swiglu_quantBlockScaledContiguousGroupedGemmKernel_object_at__TiledMMA_ThrLayoutVMNK11110000_PermutationMNK____MMAAt_0) ;  /* 0xffffffb002647950 */ /* 0x000fea0003c3ffff */
        .weak           $__internal_1_$__cuda_sm10x_tcgen05_guardrail_trap_phase_invalid_during_alloc
        .type           $__internal_1_$__cuda_sm10x_tcgen05_guardrail_trap_phase_invalid_during_alloc,@function
        .size           $__internal_1_$__cuda_sm10x_tcgen05_guardrail_trap_phase_invalid_during_alloc,($__internal_2_$__cuda_sm10x_tcgen05_guardrail_trap_unallocated_columns_being_dealloced - $__internal_1_$__cuda_sm10x_tcgen05_guardrail_trap_phase_invalid_during_alloc)
$__internal_1_$__cuda_sm10x_tcgen05_guardrail_trap_phase_invalid_during_alloc:
[----:B------:R-:W-:Y:S05]  /*4e70*/  BPT.TRAP 0x1 ;  /* 0x000000040000795c */ /* 0x000fea0000300000 */
[----:B------:R-:W-:-:S04]  /*4e80*/  MOV R3, 0x0 ;  /* 0x0000000000037802 */ /* 0x000fc80000000f00 */
[----:B------:R-:W-:Y:S05]  /*4e90*/  RET.REL.NODEC R2 `(kernel_cutlass_kernel_cudnngrouped_gemmgrouped_gemm_swiglugrouped_gemm_swiglu_quantBlockScaledContiguousGroupedGemmKernel_object_at__TiledMMA_ThrLayoutVMNK11110000_PermutationMNK____MMAAt_0) ;  /* 0xffffffb002587950 */ /* 0x000fea0003c3ffff */
        .weak           $__internal_2_$__cuda_sm10x_tcgen05_guardrail_trap_unallocated_columns_being_dealloced
        .type           $__internal_2_$__cuda_sm10x_tcgen05_guardrail_trap_unallocated_columns_being_dealloced,@function
        .size           $__internal_2_$__cuda_sm10x_tcgen05_guardrail_trap_unallocated_columns_being_dealloced,(.L_x_83 - $__internal_2_$__cuda_sm10x_tcgen05_guardrail_trap_unallocated_columns_being_dealloced)
$__internal_2_$__cuda_sm10x_tcgen05_guardrail_trap_unallocated_columns_being_dealloced:
[----:B------:R-:W-:Y:S05]  /*4ea0*/  BPT.TRAP 0x1 ;  /* 0x000000040000795c */ /* 0x000fea0000300000 */
[----:B------:R-:W-:-:S04]  /*4eb0*/  HFMA2 R3, -RZ, RZ, 0, 0 ;  /* 0x00000000ff037431 */ /* 0x000fc800000001ff */
[----:B------:R-:W-:Y:S05]  /*4ec0*/  RET.REL.NODEC R2 `(kernel_cutlass_kernel_cudnngrouped_gemmgrouped_gemm_swiglugrouped_gemm_swiglu_quantBlockScaledContiguousGroupedGemmKernel_object_at__TiledMMA_ThrLayoutVMNK11110000_PermutationMNK____MMAAt_0) ;  /* 0xffffffb0024c7950 */ /* 0x000fea0003c3ffff */
.L_x_80:
[----:B------:R-:W-:-:S00]  /*4ed0*/  BRA `(.L_x_80) ;  /* 0xfffffffc00fc7947 */ /* 0x000fc0000383ffff */
[----:B------:R-:W-:-:S00]  /*4ee0*/  NOP ;  /* 0x0000000000007918 */ /* 0x000fc00000000000 */
        /* <DEDUP_REMOVED lines=9> */
.L_x_83:


//--------------------- .nv.shared.kernel_cutlass_kernel_cudnngrouped_gemmgrouped_gemm_swiglugrouped_gemm_swiglu_quantBlockScaledContiguousGroupedGemmKernel_object_at__TiledMMA_ThrLayoutVMNK11110000_PermutationMNK____MMAAt_0 --------------------------
	.section	.nv.shared.kernel_cutlass_kernel_cudnngrouped_gemmgrouped_gemm_swiglugrouped_gemm_swiglu_quantBlockScaledContiguousGroupedGemmKernel_object_at__TiledMMA_ThrLayoutVMNK11110000_PermutationMNK____MMAAt_0,"aw",@nobits
	.sectionflags	@""
	.align	1024
	.zero		1024


//--------------------- .nv.shared.reserved.0     --------------------------
	.section	.nv.shared.reserved.0,"aw",@nobits
	.align	8
	.weak		__nv_reservedSMEM_offset_0_alias
	.size		__nv_reservedSMEM_offset_0_alias, 0, 64
	.other		__nv_reservedSMEM_offset_0_alias,@"STO_CUDA_RESERVED_SHARED STV_DEFAULT"
__nv_reservedSMEM_offset_0_alias:
	.zero		0
.nv.shared.reserved.0:
	.zero		64
	.weak		__nv_reservedSMEM_allocation_phase
	.type		__nv_reservedSMEM_allocation_phase,@object
	.size		__nv_reservedSMEM_allocation_phase,(.L_0 - __nv_reservedSMEM_allocation_phase)
__nv_reservedSMEM_allocation_phase:
	.zero		1
.L_0:
	.zero		7
	.weak		__nv_reservedSMEM_devtool_atexit_pc
	.type		__nv_reservedSMEM_devtool_atexit_pc,@object
	.size		__nv_reservedSMEM_devtool_atexit_pc,(__nv_reservedSMEM_allocation_mask - __nv_reservedSMEM_devtool_atexit_pc)
__nv_reservedSMEM_devtool_atexit_pc:
	.zero		8
	.weak		__nv_reservedSMEM_allocation_mask
	.type		__nv_reservedSMEM_allocation_mask,@object
	.size		__nv_reservedSMEM_allocation_mask,(.L_2 - __nv_reservedSMEM_allocation_mask)
__nv_reservedSMEM_allocation_mask:
	.zero		4
.L_2:


//--------------------- .nv.constant0.kernel_cutlass_kernel_cudnngrouped_gemmgrouped_gemm_swiglugrouped_gemm_swiglu_quantBlockScaledContiguousGroupedGemmKernel_object_at__TiledMMA_ThrLayoutVMNK11110000_PermutationMNK____MMAAt_0 --------------------------
	.section	.nv.constant0.kernel_cutlass_kernel_cudnngrouped_gemmgrouped_gemm_swiglugrouped_gemm_swiglu_quantBlockScaledContiguousGroupedGemmKernel_object_at__TiledMMA_ThrLayoutVMNK11110000_PermutationMNK____MMAAt_0,"a",@progbits
	.sectionflags	@""
	.align	4
.nv.constant0.kernel_cutlass_kernel_cudnngrouped_gemmgrouped_gemm_swiglugrouped_gemm_swiglu_quantBlockScaledContiguousGroupedGemmKernel_object_at__TiledMMA_ThrLayoutVMNK11110000_PermutationMNK____MMAAt_0:
	.zero		1924


//--------------------- SYMBOLS --------------------------

	.type		.nv.reservedSmem.offset0,@object
	.size		.nv.reservedSmem.offset0,0x4
	.type		.nv.reservedSmem.cap,@object
	.size		.nv.reservedSmem.cap,0x4
